// auto-generated by cutlass_sweep.gemm — config: {"arch": "sm_100", "cluster_m": 2, "cluster_n": 1, "dtype": "e5m2", "stages": 3, "tile_k": 64, "tile_m": 64, "tile_n": 256}
#include "cutlass/cutlass.h"
#include "cutlass/gemm/collective/collective_builder.hpp"
#include "cutlass/gemm/device/gemm_universal_adapter.h"
#include "cutlass/gemm/kernel/gemm_universal.hpp"
#include "cutlass/epilogue/collective/collective_builder.hpp"

using ElemA = cutlass::float_e5m2_t;
using ElemB = cutlass::float_e5m2_t;
using ElemCD = cutlass::float_e5m2_t;
using Acc  = float;
using TileShape    = cute::Shape<cute::_64, cute::_256, cute::_64>;
using ClusterShape = cute::Shape<cute::_2, cute::_1, cute::_1>;

using CollectiveEpilogue = typename cutlass::epilogue::collective::CollectiveBuilder<
    cutlass::arch::Sm100, cutlass::arch::OpClassTensorOp,
    TileShape, ClusterShape,
    cutlass::epilogue::collective::EpilogueTileAuto,
    Acc, Acc,
    ElemCD, cutlass::layout::RowMajor, 128 / cutlass::sizeof_bits<ElemCD>::value,
    ElemCD, cutlass::layout::RowMajor, 128 / cutlass::sizeof_bits<ElemCD>::value,
    cutlass::epilogue::collective::EpilogueScheduleAuto
  >::CollectiveOp;

using CollectiveMainloop = typename cutlass::gemm::collective::CollectiveBuilder<
    cutlass::arch::Sm100, cutlass::arch::OpClassTensorOp,
    ElemA, cutlass::layout::RowMajor, 128 / cutlass::sizeof_bits<ElemA>::value,
    ElemB, cutlass::layout::ColumnMajor, 128 / cutlass::sizeof_bits<ElemB>::value,
    Acc,
    TileShape, ClusterShape,
    cutlass::gemm::collective::StageCount<3>,
    cutlass::gemm::collective::KernelScheduleAuto
  >::CollectiveOp;

using GemmKernel = cutlass::gemm::kernel::GemmUniversal<
    cute::Shape<int,int,int,int>,
    CollectiveMainloop,
    CollectiveEpilogue
>;
using Gemm = cutlass::gemm::device::GemmUniversalAdapter<GemmKernel>;

// Force the device kernel symbol into the cubin without needing a host main.
auto* _anchor = &cutlass::device_kernel<GemmKernel>;


// ===== COMPILED SASS (sm_100a) =====

	.target	sm_100a

	.elftype	@"ET_EXEC"


//--------------------- .note.nv.tkinfo           --------------------------
	.section	.note.nv.tkinfo,"",@"SHT_NOTE"
	.sectionflags	@"SHF_NOTE_NV_TKINFO"
	.tkinfo
        /*0018*/ 	.word	0x00000002
        /*0030*/ 	.string	""
        /*0030*/ 	.string	"ptxas"
        /*0030*/ 	.string	"Cuda compilation tools, release 13.0, V13.0.88"
        /*0030*/ 	.string	"Build cuda_13.0.r13.0/compiler.36424714_0"
        /*0030*/ 	.string	"-arch sm_100a -m 64 "



//--------------------- .note.nv.cuinfo           --------------------------
	.section	.note.nv.cuinfo,"",@"SHT_NOTE"
	.sectionflags	@"SHF_NOTE_NV_CUINFO"
        /*0018*/ 	.short	0x0002
        /*001a*/ 	.short	0x0064
        /*001c*/ 	.short	0x0082
	.zero		2


//--------------------- .nv.info                  --------------------------
	.section	.nv.info,"",@"SHT_CUDA_INFO"
	.align	4


	//----- nvinfo : EIATTR_REGCOUNT
	.align		4
        /*0000*/ 	.byte	0x04, 0x2f
        /*0002*/ 	.short	(.L_20 - .L_19)
	.align		4
.L_19:
        /*0004*/ 	.word	index@(_ZN7cutlass13device_kernelINS_4gemm6kernel13GemmUniversalIN4cute5tupleIJiiiiEEENS1_10collective13CollectiveMmaINS1_35MainloopSm100TmaUmmaWarpSpecializedILi3ELi2ELi4ENS5_IJNS4_1CILi2EEENSA_ILi1EEESC_EEEEENS5_IJNSA_ILi64EEENSA_ILi256EEESF_EEENS_12float_e5m2_tENS5_IJlSC_lEEESI_SJ_NS4_8TiledMMAINS4_8MMA_AtomIJNS4_10MMA_TraitsINS4_19SM100_MMA_F8F6F4_SSEJSI_SI_fSF_SG_NS4_17integral_constantINS4_4UMMA5MajorELSQ_0EEESR_NSO_INSP_7ScaleInELSS_0EEEST_EEEEEENS4_6LayoutINS5_IJSC_SC_SC_EEENS5_IJNSA_ILi0EEESY_SY_EEEEENS5_IJNS4_10UnderscoreES11_S11_EEEEENS4_13SM90_TMA_LOADENS4_14ComposedLayoutINS4_7SwizzleILi2ELi4ELi3EEENS4_18smem_ptr_flag_bitsILi8EEENSW_INS5_IJNSA_ILi8EEESF_EEENS5_IJSF_SC_EEEEEEEvNS4_8identityENS4_23SM90_TMA_LOAD_MULTICASTES1E_vS1F_EENS_8epilogue10collective18CollectiveEpilogueINS1I_23Sm100TmaWarpSpecializedILi4ELi2ELi32ELb0ELb0EEEJSH_NS5_IJNSW_ISF_SC_EES1N_EEESI_SJ_SI_SJ_NS1I_6fusion15FusionCallbacksIS1M_NS1P_17LinearCombinationISI_fSI_fLNS_15FloatRoundStyleE2EEESH_S1O_JEEENS4_5SM1004TMEM4LOAD26SM100_TMEM_LOAD_16dp32b32xES14_S1E_NS4_39AutoVectorizingCopyWithAssumedAlignmentILi128EEENS4_14SM90_TMA_STOREES1E_S20_S20_EEEvvEEEEvNT_6ParamsE)
        /*0008*/ 	.word	0x00000075


	//----- nvinfo : EIATTR_FRAME_SIZE
	.align		4
.L_20:
        /*000c*/ 	.byte	0x04, 0x11
        /*000e*/ 	.short	(.L_22 - .L_21)
	.align		4
.L_21:
        /*0010*/ 	.word	index@($__internal_2_$__cuda_sm10x_tcgen05_guardrail_trap_unallocated_columns_being_dealloced)
        /*0014*/ 	.word	0x00000000


	//----- nvinfo : EIATTR_FRAME_SIZE
	.align		4
.L_22:
        /*0018*/ 	.byte	0x04, 0x11
        /*001a*/ 	.short	(.L_24 - .L_23)
	.align		4
.L_23:
        /*001c*/ 	.word	index@($__internal_1_$__cuda_sm10x_tcgen05_guardrail_trap_phase_invalid_during_alloc)
        /*0020*/ 	.word	0x00000000


	//----- nvinfo : EIATTR_FRAME_SIZE
	.align		4
.L_24:
        /*0024*/ 	.byte	0x04, 0x11
        /*0026*/ 	.short	(.L_26 - .L_25)
	.align		4
.L_25:
        /*0028*/ 	.word	index@($__internal_0_$__cuda_sm10x_tcgen05_guardrail_trap_col_being_dealloced_not_returned_by_alloc)
        /*002c*/ 	.word	0x00000000


	//----- nvinfo : EIATTR_FRAME_SIZE
	.align		4
.L_26:
        /*0030*/ 	.byte	0x04, 0x11
        /*0032*/ 	.short	(.L_28 - .L_27)
	.align		4
.L_27:
        /*0034*/ 	.word	index@(_ZN7cutlass13device_kernelINS_4gemm6kernel13GemmUniversalIN4cute5tupleIJiiiiEEENS1_10collective13CollectiveMmaINS1_35MainloopSm100TmaUmmaWarpSpecializedILi3ELi2ELi4ENS5_IJNS4_1CILi2EEENSA_ILi1EEESC_EEEEENS5_IJNSA_ILi64EEENSA_ILi256EEESF_EEENS_12float_e5m2_tENS5_IJlSC_lEEESI_SJ_NS4_8TiledMMAINS4_8MMA_AtomIJNS4_10MMA_TraitsINS4_19SM100_MMA_F8F6F4_SSEJSI_SI_fSF_SG_NS4_17integral_constantINS4_4UMMA5MajorELSQ_0EEESR_NSO_INSP_7ScaleInELSS_0EEEST_EEEEEENS4_6LayoutINS5_IJSC_SC_SC_EEENS5_IJNSA_ILi0EEESY_SY_EEEEENS5_IJNS4_10UnderscoreES11_S11_EEEEENS4_13SM90_TMA_LOADENS4_14ComposedLayoutINS4_7SwizzleILi2ELi4ELi3EEENS4_18smem_ptr_flag_bitsILi8EEENSW_INS5_IJNSA_ILi8EEESF_EEENS5_IJSF_SC_EEEEEEEvNS4_8identityENS4_23SM90_TMA_LOAD_MULTICASTES1E_vS1F_EENS_8epilogue10collective18CollectiveEpilogueINS1I_23Sm100TmaWarpSpecializedILi4ELi2ELi32ELb0ELb0EEEJSH_NS5_IJNSW_ISF_SC_EES1N_EEESI_SJ_SI_SJ_NS1I_6fusion15FusionCallbacksIS1M_NS1P_17LinearCombinationISI_fSI_fLNS_15FloatRoundStyleE2EEESH_S1O_JEEENS4_5SM1004TMEM4LOAD26SM100_TMEM_LOAD_16dp32b32xES14_S1E_NS4_39AutoVectorizingCopyWithAssumedAlignmentILi128EEENS4_14SM90_TMA_STOREES1E_S20_S20_EEEvvEEEEvNT_6ParamsE)
        /*0038*/ 	.word	0x00000000


	//----- nvinfo : EIATTR_MIN_STACK_SIZE
	.align		4
.L_28:
        /*003c*/ 	.byte	0x04, 0x12
        /*003e*/ 	.short	(.L_30 - .L_29)
	.align		4
.L_29:
        /*0040*/ 	.word	index@(_ZN7cutlass13device_kernelINS_4gemm6kernel13GemmUniversalIN4cute5tupleIJiiiiEEENS1_10collective13CollectiveMmaINS1_35MainloopSm100TmaUmmaWarpSpecializedILi3ELi2ELi4ENS5_IJNS4_1CILi2EEENSA_ILi1EEESC_EEEEENS5_IJNSA_ILi64EEENSA_ILi256EEESF_EEENS_12float_e5m2_tENS5_IJlSC_lEEESI_SJ_NS4_8TiledMMAINS4_8MMA_AtomIJNS4_10MMA_TraitsINS4_19SM100_MMA_F8F6F4_SSEJSI_SI_fSF_SG_NS4_17integral_constantINS4_4UMMA5MajorELSQ_0EEESR_NSO_INSP_7ScaleInELSS_0EEEST_EEEEEENS4_6LayoutINS5_IJSC_SC_SC_EEENS5_IJNSA_ILi0EEESY_SY_EEEEENS5_IJNS4_10UnderscoreES11_S11_EEEEENS4_13SM90_TMA_LOADENS4_14ComposedLayoutINS4_7SwizzleILi2ELi4ELi3EEENS4_18smem_ptr_flag_bitsILi8EEENSW_INS5_IJNSA_ILi8EEESF_EEENS5_IJSF_SC_EEEEEEEvNS4_8identityENS4_23SM90_TMA_LOAD_MULTICASTES1E_vS1F_EENS_8epilogue10collective18CollectiveEpilogueINS1I_23Sm100TmaWarpSpecializedILi4ELi2ELi32ELb0ELb0EEEJSH_NS5_IJNSW_ISF_SC_EES1N_EEESI_SJ_SI_SJ_NS1I_6fusion15FusionCallbacksIS1M_NS1P_17LinearCombinationISI_fSI_fLNS_15FloatRoundStyleE2EEESH_S1O_JEEENS4_5SM1004TMEM4LOAD26SM100_TMEM_LOAD_16dp32b32xES14_S1E_NS4_39AutoVectorizingCopyWithAssumedAlignmentILi128EEENS4_14SM90_TMA_STOREES1E_S20_S20_EEEvvEEEEvNT_6ParamsE)
        /*0044*/ 	.word	0x00000000
.L_30:


//--------------------- .nv.compat                --------------------------
	.section	.nv.compat,"",@"SHT_CUDA_COMPAT_INFO"
	.align	4
        /*0000*/ 	.byte	0x02, 0x09, 0x01, 0x00, 0x02, 0x02, 0x02, 0x00, 0x02, 0x05, 0x05, 0x00, 0x03, 0x07, 0x01, 0x01
        /*0010*/ 	.byte	0x02, 0x03, 0x01, 0x00, 0x02, 0x06, 0x01, 0x00, 0x04, 0x0b, 0x08, 0x00, 0x09, 0x00, 0x00, 0x00
        /*0020*/ 	.byte	0x00, 0x00, 0x00, 0x00


//--------------------- .nv.info._ZN7cutlass13device_kernelINS_4gemm6kernel13GemmUniversalIN4cute5tupleIJiiiiEEENS1_10collective13CollectiveMmaINS1_35MainloopSm100TmaUmmaWarpSpecializedILi3ELi2ELi4ENS5_IJNS4_1CILi2EEENSA_ILi1EEESC_EEEEENS5_IJNSA_ILi64EEENSA_ILi256EEESF_EEENS_12float_e5m2_tENS5_IJlSC_lEEESI_SJ_NS4_8TiledMMAINS4_8MMA_AtomIJNS4_10MMA_TraitsINS4_19SM100_MMA_F8F6F4_SSEJSI_SI_fSF_SG_NS4_17integral_constantINS4_4UMMA5MajorELSQ_0EEESR_NSO_INSP_7ScaleInELSS_0EEEST_EEEEEENS4_6LayoutINS5_IJSC_SC_SC_EEENS5_IJNSA_ILi0EEESY_SY_EEEEENS5_IJNS4_10UnderscoreES11_S11_EEEEENS4_13SM90_TMA_LOADENS4_14ComposedLayoutINS4_7SwizzleILi2ELi4ELi3EEENS4_18smem_ptr_flag_bitsILi8EEENSW_INS5_IJNSA_ILi8EEESF_EEENS5_IJSF_SC_EEEEEEEvNS4_8identityENS4_23SM90_TMA_LOAD_MULTICASTES1E_vS1F_EENS_8epilogue10collective18CollectiveEpilogueINS1I_23Sm100TmaWarpSpecializedILi4ELi2ELi32ELb0ELb0EEEJSH_NS5_IJNSW_ISF_SC_EES1N_EEESI_SJ_SI_SJ_NS1I_6fusion15FusionCallbacksIS1M_NS1P_17LinearCombinationISI_fSI_fLNS_15FloatRoundStyleE2EEESH_S1O_JEEENS4_5SM1004TMEM4LOAD26SM100_TMEM_LOAD_16dp32b32xES14_S1E_NS4_39AutoVectorizingCopyWithAssumedAlignmentILi128EEENS4_14SM90_TMA_STOREES1E_S20_S20_EEEvvEEEEvNT_6ParamsE --------------------------
	.section	.nv.info._ZN7cutlass13device_kernelINS_4gemm6kernel13GemmUniversalIN4cute5tupleIJiiiiEEENS1_10collective13CollectiveMmaINS1_35MainloopSm100TmaUmmaWarpSpecializedILi3ELi2ELi4ENS5_IJNS4_1CILi2EEENSA_ILi1EEESC_EEEEENS5_IJNSA_ILi64EEENSA_ILi256EEESF_EEENS_12float_e5m2_tENS5_IJlSC_lEEESI_SJ_NS4_8TiledMMAINS4_8MMA_AtomIJNS4_10MMA_TraitsINS4_19SM100_MMA_F8F6F4_SSEJSI_SI_fSF_SG_NS4_17integral_constantINS4_4UMMA5MajorELSQ_0EEESR_NSO_INSP_7ScaleInELSS_0EEEST_EEEEEENS4_6LayoutINS5_IJSC_SC_SC_EEENS5_IJNSA_ILi0EEESY_SY_EEEEENS5_IJNS4_10UnderscoreES11_S11_EEEEENS4_13SM90_TMA_LOADENS4_14ComposedLayoutINS4_7SwizzleILi2ELi4ELi3EEENS4_18smem_ptr_flag_bitsILi8EEENSW_INS5_IJNSA_ILi8EEESF_EEENS5_IJSF_SC_EEEEEEEvNS4_8identityENS4_23SM90_TMA_LOAD_MULTICASTES1E_vS1F_EENS_8epilogue10collective18CollectiveEpilogueINS1I_23Sm100TmaWarpSpecializedILi4ELi2ELi32ELb0ELb0EEEJSH_NS5_IJNSW_ISF_SC_EES1N_EEESI_SJ_SI_SJ_NS1I_6fusion15FusionCallbacksIS1M_NS1P_17LinearCombinationISI_fSI_fLNS_15FloatRoundStyleE2EEESH_S1O_JEEENS4_5SM1004TMEM4LOAD26SM100_TMEM_LOAD_16dp32b32xES14_S1E_NS4_39AutoVectorizingCopyWithAssumedAlignmentILi128EEENS4_14SM90_TMA_STOREES1E_S20_S20_EEEvvEEEEvNT_6ParamsE,"",@"SHT_CUDA_INFO"
	.sectionflags	@""
	.align	4


	//----- nvinfo : EIATTR_CUDA_API_VERSION
	.align		4
        /*0000*/ 	.byte	0x04, 0x37
        /*0002*/ 	.short	(.L_32 - .L_31)
.L_31:
        /*0004*/ 	.word	0x00000082


	//----- nvinfo : EIATTR_KPARAM_INFO
	.align		4
.L_32:
        /*0008*/ 	.byte	0x04, 0x17
        /*000a*/ 	.short	(.L_34 - .L_33)
.L_33:
        /*000c*/ 	.word	0x00000000
        /*0010*/ 	.short	0x0000
        /*0012*/ 	.short	0x0000
        /*0014*/ 	.byte	0x00, 0xf0, 0x01, 0x20


	//----- nvinfo : EIATTR_AT_ENTRY_FRAGMENTS
	.align		4
.L_34:
        /*0018*/ 	.byte	0x04, 0x4f
        /*001a*/ 	.short	(.L_36 - .L_35)


	//   ....[0]....
.L_35:
        /*001c*/ 	.word	0x00000006


	//----- nvinfo : EIATTR_RESERVED_SMEM_USED
	.align		4
.L_36:
        /*0020*/ 	.byte	0x01, 0x41
	.zero		2


	//----- nvinfo : EIATTR_SPARSE_MMA_MASK
	.align		4
        /*0024*/ 	.byte	0x03, 0x50
        /*0026*/ 	.short	0x0000


	//----- nvinfo : EIATTR_TCGEN05_1CTA_USED
	.align		4
        /*0028*/ 	.byte	0x01, 0x51
	.zero		2


	//----- nvinfo : EIATTR_MAXREG_COUNT
	.align		4
        /*002c*/ 	.byte	0x03, 0x1b
        /*002e*/ 	.short	0x00ff


	//----- nvinfo : EIATTR_NUM_BARRIERS
	.align		4
        /*0030*/ 	.byte	0x02, 0x4c
        /*0032*/ 	.byte	0x07
	.zero		1


	//----- nvinfo : EIATTR_EXTERNS
	.align		4
        /*0034*/ 	.byte	0x04, 0x0f
        /*0036*/ 	.short	(.L_38 - .L_37)


	//   ....[0]....
	.align		4
.L_37:
        /*0038*/ 	.word	index@(__assertfail)


	//----- nvinfo : EIATTR_MERCURY_ISA_VERSION
	.align		4
.L_38:
        /*003c*/ 	.byte	0x03, 0x5f
        /*003e*/ 	.short	0x0101


	//----- nvinfo : EIATTR_INT_WARP_WIDE_INSTR_OFFSETS
	.align		4
        /*0040*/ 	.byte	0x04, 0x31
        /*0042*/ 	.short	(.L_40 - .L_39)


	//   ....[0]....
.L_39:
        /*0044*/ 	.word	0x00003b30


	//   ....[1]....
        /*0048*/ 	.word	0x00003b50


	//   ....[2]....
        /*004c*/ 	.word	0x00003b80


	//   ....[3]....
        /*0050*/ 	.word	0x00004790


	//   ....[4]....
        /*0054*/ 	.word	0x000047f0


	//   ....[5]....
        /*0058*/ 	.word	0x000048d0


	//   ....[6]....
        /*005c*/ 	.word	0x00004950


	//   ....[7]....
        /*0060*/ 	.word	0x00004a40


	//   ....[8]....
        /*0064*/ 	.word	0x00004ad0


	//   ....[9]....
        /*0068*/ 	.word	0x00004bc0


	//   ....[10]....
        /*006c*/ 	.word	0x00004c70


	//----- nvinfo : EIATTR_COOP_GROUP_MASK_REGIDS
	.align		4
.L_40:
        /*0070*/ 	.byte	0x04, 0x29
        /*0072*/ 	.short	(.L_42 - .L_41)


	//   ....[0]....
.L_41:
        /*0074*/ 	.word	0xffffffff


	//   ....[1]....
        /*0078*/ 	.word	0xffffffff


	//   ....[2]....
        /*007c*/ 	.word	0xffffffff


	//   ....[3]....
        /*0080*/ 	.word	0xffffffff


	//   ....[4]....
        /*0084*/ 	.word	0xffffffff


	//   ....[5]....
        /*0088*/ 	.word	0xffffffff


	//   ....[6]....
        /*008c*/ 	.word	0xffffffff


	//   ....[7]....
        /*0090*/ 	.word	0xffffffff


	//   ....[8]....
        /*0094*/ 	.word	0xffffffff


	//   ....[9]....
        /*0098*/ 	.word	0xffffffff


	//   ....[10]....
        /*009c*/ 	.word	0xffffffff


	//   ....[11]....
        /*00a0*/ 	.word	0xffffffff


	//   ....[12]....
        /*00a4*/ 	.word	0xffffffff


	//   ....[13]....
        /*00a8*/ 	.word	0xffffffff


	//----- nvinfo : EIATTR_COOP_GROUP_INSTR_OFFSETS
	.align		4
.L_42:
        /*00ac*/ 	.byte	0x04, 0x28
        /*00ae*/ 	.short	(.L_44 - .L_43)


	//   ....[0]....
.L_43:
        /*00b0*/ 	.word	0x00000080


	//   ....[1]....
        /*00b4*/ 	.word	0x000004f0


	//   ....[2]....
        /*00b8*/ 	.word	0x00000670


	//   ....[3]....
        /*00bc*/ 	.word	0x00000810


	//   ....[4]....
        /*00c0*/ 	.word	0x00000910


	//   ....[5]....
        /*00c4*/ 	.word	0x00000a80


	//   ....[6]....
        /*00c8*/ 	.word	0x00000c20


	//   ....[7]....
        /*00cc*/ 	.word	0x00000dd0


	//   ....[8]....
        /*00d0*/ 	.word	0x00001fb0


	//   ....[9]....
        /*00d4*/ 	.word	0x00002e00


	//   ....[10]....
        /*00d8*/ 	.word	0x00003010


	//   ....[11]....
        /*00dc*/ 	.word	0x00003040


	//   ....[12]....
        /*00e0*/ 	.word	0x00003a10


	//   ....[13]....
        /*00e4*/ 	.word	0x00003c40


	//----- nvinfo : EIATTR_VRC_CTA_INIT_COUNT
	.align		4
.L_44:
        /*00e8*/ 	.byte	0x02, 0x4a
        /*00ea*/ 	.byte	0x80
	.zero		1


	//----- nvinfo : EIATTR_SYSCALL_OFFSETS
	.align		4
        /*00ec*/ 	.byte	0x04, 0x46
        /*00ee*/ 	.short	(.L_46 - .L_45)


	//   ....[0]....
.L_45:
        /*00f0*/ 	.word	0x00005900


	//   ....[1]....
        /*00f4*/ 	.word	0x00005a40


	//   ....[2]....
        /*00f8*/ 	.word	0x00006270


	//   ....[3]....
        /*00fc*/ 	.word	0x00007000


	//   ....[4]....
        /*0100*/ 	.word	0x00007d50


	//   ....[5]....
        /*0104*/ 	.word	0x00008ad0


	//----- nvinfo : EIATTR_MBARRIER_INSTR_OFFSETS
	.align		4
.L_46:
        /*0108*/ 	.byte	0x04, 0x39
        /*010a*/ 	.short	(.L_48 - .L_47)


	//   ....[0]....
.L_47:
        /*010c*/ 	.word	0x00000600
        /*0110*/ 	.word	0x000000ff
        /*0114*/ 	.word	0x00000000
        /*0118*/ 	.short	0x0100
        /*011a*/ 	.byte	0x04
	.zero		1


	//   ....[1]....
        /*011c*/ 	.word	0x00000610
        /*0120*/ 	.word	0x000000ff
        /*0124*/ 	.word	0x00000018
        /*0128*/ 	.short	0x0100
        /*012a*/ 	.byte	0x04
	.zero		1


	//   ....[2]....
        /*012c*/ 	.word	0x00000620
        /*0130*/ 	.word	0x000000ff
        /*0134*/ 	.word	0x00000008
        /*0138*/ 	.short	0x0100
        /*013a*/ 	.byte	0x04
	.zero		1


	//   ....[3]....
        /*013c*/ 	.word	0x00000630
        /*0140*/ 	.word	0x000000ff
        /*0144*/ 	.word	0x00000020
        /*0148*/ 	.short	0x0100
        /*014a*/ 	.byte	0x04
	.zero		1


	//   ....[4]....
        /*014c*/ 	.word	0x00000640
        /*0150*/ 	.word	0x000000ff
        /*0154*/ 	.word	0x00000010
        /*0158*/ 	.short	0x0100
        /*015a*/ 	.byte	0x04
	.zero		1


	//   ....[5]....
        /*015c*/ 	.word	0x00000650
        /*0160*/ 	.word	0x000000ff
        /*0164*/ 	.word	0x00000028
        /*0168*/ 	.short	0x0100
        /*016a*/ 	.byte	0x04
	.zero		1


	//   ....[6]....
        /*016c*/ 	.word	0x00000780
        /*0170*/ 	.word	0x000000ff
        /*0174*/ 	.word	0x00000030
        /*0178*/ 	.short	0x0100
        /*017a*/ 	.byte	0x04
	.zero		1


	//   ....[7]....
        /*017c*/ 	.word	0x00000790
        /*0180*/ 	.word	0x000000ff
        /*0184*/ 	.word	0x00000050
        /*0188*/ 	.short	0x0100
        /*018a*/ 	.byte	0x04
	.zero		1


	//   ....[8]....
        /*018c*/ 	.word	0x000007a0
        /*0190*/ 	.word	0x000000ff
        /*0194*/ 	.word	0x00000038
        /*0198*/ 	.short	0x0100
        /*019a*/ 	.byte	0x04
	.zero		1


	//   ....[9]....
        /*019c*/ 	.word	0x000007b0
        /*01a0*/ 	.word	0x000000ff
        /*01a4*/ 	.word	0x00000058
        /*01a8*/ 	.short	0x0100
        /*01aa*/ 	.byte	0x04
	.zero		1


	//   ....[10]....
        /*01ac*/ 	.word	0x000007c0
        /*01b0*/ 	.word	0x000000ff
        /*01b4*/ 	.word	0x00000040
        /*01b8*/ 	.short	0x0100
        /*01ba*/ 	.byte	0x04
	.zero		1


	//   ....[11]....
        /*01bc*/ 	.word	0x000007d0
        /*01c0*/ 	.word	0x000000ff
        /*01c4*/ 	.word	0x00000060
        /*01c8*/ 	.short	0x0100
        /*01ca*/ 	.byte	0x04
	.zero		1


	//   ....[12]....
        /*01cc*/ 	.word	0x000007e0
        /*01d0*/ 	.word	0x000000ff
        /*01d4*/ 	.word	0x00000048
        /*01d8*/ 	.short	0x0100
        /*01da*/ 	.byte	0x04
	.zero		1


	//   ....[13]....
        /*01dc*/ 	.word	0x000007f0
        /*01e0*/ 	.word	0x000000ff
        /*01e4*/ 	.word	0x00000068
        /*01e8*/ 	.short	0x0100
        /*01ea*/ 	.byte	0x04
	.zero		1


	//   ....[14]....
        /*01ec*/ 	.word	0x000008e0
        /*01f0*/ 	.word	0x000000ff
        /*01f4*/ 	.word	0x00000070
        /*01f8*/ 	.short	0x0100
        /*01fa*/ 	.byte	0x06
	.zero		1


	//   ....[15]....
        /*01fc*/ 	.word	0x000008f0
        /*0200*/ 	.word	0x000000ff
        /*0204*/ 	.word	0x00000078
        /*0208*/ 	.short	0x0100
        /*020a*/ 	.byte	0x06
	.zero		1


	//   ....[16]....
        /*020c*/ 	.word	0x00000a30
        /*0210*/ 	.word	0x000000ff
        /*0214*/ 	.word	0x00000080
        /*0218*/ 	.short	0x0100
        /*021a*/ 	.byte	0x06
	.zero		1


	//   ....[17]....
        /*021c*/ 	.word	0x00000a40
        /*0220*/ 	.word	0x000000ff
        /*0224*/ 	.word	0x00000090
        /*0228*/ 	.short	0x0100
        /*022a*/ 	.byte	0x06
	.zero		1


	//   ....[18]....
        /*022c*/ 	.word	0x00000a50
        /*0230*/ 	.word	0x000000ff
        /*0234*/ 	.word	0x00000088
        /*0238*/ 	.short	0x0100
        /*023a*/ 	.byte	0x06
	.zero		1


	//   ....[19]....
        /*023c*/ 	.word	0x00000a60
        /*0240*/ 	.word	0x000000ff
        /*0244*/ 	.word	0x00000098
        /*0248*/ 	.short	0x0100
        /*024a*/ 	.byte	0x06
	.zero		1


	//   ....[20]....
        /*024c*/ 	.word	0x00000b90
        /*0250*/ 	.word	0x000000ff
        /*0254*/ 	.word	0x000000a0
        /*0258*/ 	.short	0x0100
        /*025a*/ 	.byte	0x04
	.zero		1


	//   ....[21]....
        /*025c*/ 	.word	0x00000ba0
        /*0260*/ 	.word	0x000000ff
        /*0264*/ 	.word	0x000000c0
        /*0268*/ 	.short	0x0100
        /*026a*/ 	.byte	0x04
	.zero		1


	//   ....[22]....
        /*026c*/ 	.word	0x00000bb0
        /*0270*/ 	.word	0x000000ff
        /*0274*/ 	.word	0x000000a8
        /*0278*/ 	.short	0x0100
        /*027a*/ 	.byte	0x04
	.zero		1


	//   ....[23]....
        /*027c*/ 	.word	0x00000bc0
        /*0280*/ 	.word	0x000000ff
        /*0284*/ 	.word	0x000000c8
        /*0288*/ 	.short	0x0100
        /*028a*/ 	.byte	0x04
	.zero		1


	//   ....[24]....
        /*028c*/ 	.word	0x00000bd0
        /*0290*/ 	.word	0x000000ff
        /*0294*/ 	.word	0x000000b0
        /*0298*/ 	.short	0x0100
        /*029a*/ 	.byte	0x04
	.zero		1


	//   ....[25]....
        /*029c*/ 	.word	0x00000be0
        /*02a0*/ 	.word	0x000000ff
        /*02a4*/ 	.word	0x000000d0
        /*02a8*/ 	.short	0x0100
        /*02aa*/ 	.byte	0x04
	.zero		1


	//   ....[26]....
        /*02ac*/ 	.word	0x00000bf0
        /*02b0*/ 	.word	0x000000ff
        /*02b4*/ 	.word	0x000000b8
        /*02b8*/ 	.short	0x0100
        /*02ba*/ 	.byte	0x04
	.zero		1


	//   ....[27]....
        /*02bc*/ 	.word	0x00000c00
        /*02c0*/ 	.word	0x000000ff
        /*02c4*/ 	.word	0x000000d8
        /*02c8*/ 	.short	0x0100
        /*02ca*/ 	.byte	0x04
	.zero		1


	//   ....[28]....
        /*02cc*/ 	.word	0x00000cf0
        /*02d0*/ 	.word	0x000000ff
        /*02d4*/ 	.word	0x000000e0
        /*02d8*/ 	.short	0x0100
        /*02da*/ 	.byte	0x04
	.zero		1


	//   ....[29]....
        /*02dc*/ 	.word	0x00000d00
        /*02e0*/ 	.word	0x000000ff
        /*02e4*/ 	.word	0x000000f0
        /*02e8*/ 	.short	0x0100
        /*02ea*/ 	.byte	0x04
	.zero		1


	//   ....[30]....
        /*02ec*/ 	.word	0x00000d10
        /*02f0*/ 	.word	0x000000ff
        /*02f4*/ 	.word	0x000000e8
        /*02f8*/ 	.short	0x0100
        /*02fa*/ 	.byte	0x04
	.zero		1


	//   ....[31]....
        /*02fc*/ 	.word	0x00000d20
        /*0300*/ 	.word	0x000000ff
        /*0304*/ 	.word	0x000000f8
        /*0308*/ 	.short	0x0100
        /*030a*/ 	.byte	0x04
	.zero		1


	//   ....[32]....
        /*030c*/ 	.word	0x00001860
        /*0310*/ 	.word	0x00000000
        /*0314*/ 	.word	0x000000f0
        /*0318*/ 	.short	0x010a
        /*031a*/ 	.byte	0xff
	.zero		1


	//   ....[33]....
        /*031c*/ 	.word	0x00001880
        /*0320*/ 	.word	0x00000000
        /*0324*/ 	.word	0x000000e0
        /*0328*/ 	.short	0x0101
        /*032a*/ 	.byte	0xff
	.zero		1


	//   ....[34]....
        /*032c*/ 	.word	0x00001940
        /*0330*/ 	.word	0x000000ff
        /*0334*/ 	.word	0x00000018
        /*0338*/ 	.short	0x010a
        /*033a*/ 	.byte	0x04
	.zero		1


	//   ....[35]....
        /*033c*/ 	.word	0x000019c0
        /*0340*/ 	.word	0x000000ff
        /*0344*/ 	.word	0x00000018
        /*0348*/ 	.short	0x010a
        /*034a*/ 	.byte	0x21
	.zero		1


	//   ....[36]....
        /*034c*/ 	.word	0x00001b50
        /*0350*/ 	.word	0x000000ff
        /*0354*/ 	.word	0x00000018
        /*0358*/ 	.short	0x010a
        /*035a*/ 	.byte	0x08
	.zero		1


	//   ....[37]....
        /*035c*/ 	.word	0x00001c70
        /*0360*/ 	.word	0x000000ff
        /*0364*/ 	.word	0x00000078
        /*0368*/ 	.short	0x0101
        /*036a*/ 	.byte	0x07
	.zero		1


	//   ....[38]....
        /*036c*/ 	.word	0x00001c90
        /*0370*/ 	.word	0x000000ff
        /*0374*/ 	.word	0x00000018
        /*0378*/ 	.short	0x010a
        /*037a*/ 	.byte	0x04
	.zero		1


	//   ....[39]....
        /*037c*/ 	.word	0x00001d10
        /*0380*/ 	.word	0x000000ff
        /*0384*/ 	.word	0x00000018
        /*0388*/ 	.short	0x010a
        /*038a*/ 	.byte	0x09
	.zero		1


	//   ....[40]....
        /*038c*/ 	.word	0x00001eb0
        /*0390*/ 	.word	0x000000ff
        /*0394*/ 	.word	0x00000018
        /*0398*/ 	.short	0x010a
        /*039a*/ 	.byte	0x06
	.zero		1


	//   ....[41]....
        /*039c*/ 	.word	0x00001fe0
        /*03a0*/ 	.word	0x00000003
        /*03a4*/ 	.word	0x00000080
        /*03a8*/ 	.short	0x010a
        /*03aa*/ 	.byte	0xff
	.zero		1


	//   ....[42]....
        /*03ac*/ 	.word	0x00002130
        /*03b0*/ 	.word	0x00000000
        /*03b4*/ 	.word	0x00000000
        /*03b8*/ 	.short	0x0101
        /*03ba*/ 	.byte	0xff
	.zero		1


	//   ....[43]....
        /*03bc*/ 	.word	0x000026e0
        /*03c0*/ 	.word	0x000000ff
        /*03c4*/ 	.word	0x00000000
        /*03c8*/ 	.short	0x010a
        /*03ca*/ 	.byte	0x04
	.zero		1


	//   ....[44]....
        /*03cc*/ 	.word	0x00002770
        /*03d0*/ 	.word	0x000000ff
        /*03d4*/ 	.word	0x00000000
        /*03d8*/ 	.short	0x010a
        /*03da*/ 	.byte	0x05
	.zero		1


	//   ....[45]....
        /*03dc*/ 	.word	0x00002810
        /*03e0*/ 	.word	0x00000000
        /*03e4*/ 	.word	0x00000000
        /*03e8*/ 	.short	0x010a
        /*03ea*/ 	.byte	0xff
	.zero		1


	//   ....[46]....
        /*03ec*/ 	.word	0x00002950
        /*03f0*/ 	.word	0x00000002
        /*03f4*/ 	.word	0x000000e0
        /*03f8*/ 	.short	0x010a
        /*03fa*/ 	.byte	0xff
	.zero		1


	//   ....[47]....
        /*03fc*/ 	.word	0x000029b0
        /*0400*/ 	.word	0x00000004
        /*0404*/ 	.word	0x00000000
        /*0408*/ 	.short	0x0101
        /*040a*/ 	.byte	0xff
	.zero		1


	//   ....[48]....
        /*040c*/ 	.word	0x000029d0
        /*0410*/ 	.word	0x000000ff
        /*0414*/ 	.word	0x00000090
        /*0418*/ 	.short	0x010a
        /*041a*/ 	.byte	0x04
	.zero		1


	//   ....[49]....
        /*041c*/ 	.word	0x00002af0
        /*0420*/ 	.word	0x00000002
        /*0424*/ 	.word	0x00000080
        /*0428*/ 	.short	0x010a
        /*042a*/ 	.byte	0xff
	.zero		1


	//   ....[50]....
        /*042c*/ 	.word	0x00002c00
        /*0430*/ 	.word	0x00000002
        /*0434*/ 	.word	0x00000000
        /*0438*/ 	.short	0x0101
        /*043a*/ 	.byte	0xff
	.zero		1


	//   ....[51]....
        /*043c*/ 	.word	0x00002c90
        /*0440*/ 	.word	0x000000ff
        /*0444*/ 	.word	0x00000090
        /*0448*/ 	.short	0x0106
        /*044a*/ 	.byte	0x04
	.zero		1


	//   ....[52]....
        /*044c*/ 	.word	0x00002cb0
        /*0450*/ 	.word	0x000000ff
        /*0454*/ 	.word	0x00000090
        /*0458*/ 	.short	0x010a
        /*045a*/ 	.byte	0x04
	.zero		1


	//   ....[53]....
        /*045c*/ 	.word	0x00002d40
        /*0460*/ 	.word	0x000000ff
        /*0464*/ 	.word	0x00000090
        /*0468*/ 	.short	0x0106
        /*046a*/ 	.byte	0x07
	.zero		1


	//   ....[54]....
        /*046c*/ 	.word	0x00002d80
        /*0470*/ 	.word	0x00000000
        /*0474*/ 	.word	0x00000090
        /*0478*/ 	.short	0x010a
        /*047a*/ 	.byte	0xff
	.zero		1


	//   ....[55]....
        /*047c*/ 	.word	0x000032a0
        /*0480*/ 	.word	0x00000000
        /*0484*/ 	.word	0x00000080
        /*0488*/ 	.short	0x010a
        /*048a*/ 	.byte	0xff
	.zero		1


	//   ....[56]....
        /*048c*/ 	.word	0x000033a0
        /*0490*/ 	.word	0x00000003
        /*0494*/ 	.word	0x00000000
        /*0498*/ 	.short	0x0101
        /*049a*/ 	.byte	0xff
	.zero		1


	//   ....[57]....
        /*049c*/ 	.word	0x000033b0
        /*04a0*/ 	.word	0x000000ff
        /*04a4*/ 	.word	0x00000000
        /*04a8*/ 	.short	0x010a
        /*04aa*/ 	.byte	0x04
	.zero		1


	//   ....[58]....
        /*04ac*/ 	.word	0x00003430
        /*04b0*/ 	.word	0x000000ff
        /*04b4*/ 	.word	0x000000c0
        /*04b8*/ 	.short	0x010a
        /*04ba*/ 	.byte	0x17
	.zero		1


	//   ....[59]....
        /*04bc*/ 	.word	0x00003510
        /*04c0*/ 	.word	0x000000ff
        /*04c4*/ 	.word	0x00000000
        /*04c8*/ 	.short	0x010a
        /*04ca*/ 	.byte	0x05
	.zero		1


	//   ....[60]....
        /*04cc*/ 	.word	0x00003650
        /*04d0*/ 	.word	0x000000ff
        /*04d4*/ 	.word	0x00000000
        /*04d8*/ 	.short	0x010a
        /*04da*/ 	.byte	0x04
	.zero		1


	//   ....[61]....
        /*04dc*/ 	.word	0x00003840
        /*04e0*/ 	.word	0x000000ff
        /*04e4*/ 	.word	0x00000000
        /*04e8*/ 	.short	0x010a
        /*04ea*/ 	.byte	0x04
	.zero		1


	//   ....[62]....
        /*04ec*/ 	.word	0x000038d0
        /*04f0*/ 	.word	0x000000ff
        /*04f4*/ 	.word	0x00000000
        /*04f8*/ 	.short	0x010a
        /*04fa*/ 	.byte	0x05
	.zero		1


	//   ....[63]....
        /*04fc*/ 	.word	0x00003960
        /*0500*/ 	.word	0x000000ff
        /*0504*/ 	.word	0x00000000
        /*0508*/ 	.short	0x010a
        /*050a*/ 	.byte	0x05
	.zero		1


	//   ....[64]....
        /*050c*/ 	.word	0x000039f0
        /*0510*/ 	.word	0x000000ff
        /*0514*/ 	.word	0x00000000
        /*0518*/ 	.short	0x010a
        /*051a*/ 	.byte	0x04
	.zero		1


	//   ....[65]....
        /*051c*/ 	.word	0x00003f50
        /*0520*/ 	.word	0x00000008
        /*0524*/ 	.word	0x00000080
        /*0528*/ 	.short	0x010a
        /*052a*/ 	.byte	0xff
	.zero		1


	//   ....[66]....
        /*052c*/ 	.word	0x000040c0
        /*0530*/ 	.word	0x00000000
        /*0534*/ 	.word	0x00000000
        /*0538*/ 	.short	0x0101
        /*053a*/ 	.byte	0xff
	.zero		1


	//   ....[67]....
        /*053c*/ 	.word	0x000045a0
        /*0540*/ 	.word	0x000000ff
        /*0544*/ 	.word	0x00000078
        /*0548*/ 	.short	0x010a
        /*054a*/ 	.byte	0x15
	.zero		1


	//   ....[68]....
        /*054c*/ 	.word	0x00004730
        /*0550*/ 	.word	0x000000ff
        /*0554*/ 	.word	0x00000050
        /*0558*/ 	.short	0x010a
        /*055a*/ 	.byte	0x15
	.zero		1


	//   ....[69]....
        /*055c*/ 	.word	0x00004880
        /*0560*/ 	.word	0x000000ff
        /*0564*/ 	.word	0x00000030
        /*0568*/ 	.short	0x010b
        /*056a*/ 	.byte	0x15
	.zero		1


	//   ....[70]....
        /*056c*/ 	.word	0x00004890
        /*0570*/ 	.word	0x000000ff
        /*0574*/ 	.word	0x00000000
        /*0578*/ 	.short	0x0101
        /*057a*/ 	.byte	0x32
	.zero		1


	//   ....[71]....
        /*057c*/ 	.word	0x000048a0
        /*0580*/ 	.word	0x000000ff
        /*0584*/ 	.word	0x00000058
        /*0588*/ 	.short	0x010a
        /*058a*/ 	.byte	0x15
	.zero		1


	//   ....[72]....
        /*058c*/ 	.word	0x000049f0
        /*0590*/ 	.word	0x000000ff
        /*0594*/ 	.word	0x00000038
        /*0598*/ 	.short	0x010b
        /*059a*/ 	.byte	0x15
	.zero		1


	//   ....[73]....
        /*059c*/ 	.word	0x00004a00
        /*05a0*/ 	.word	0x000000ff
        /*05a4*/ 	.word	0x00000000
        /*05a8*/ 	.short	0x0101
        /*05aa*/ 	.byte	0x31
	.zero		1


	//   ....[74]....
        /*05ac*/ 	.word	0x00004a10
        /*05b0*/ 	.word	0x000000ff
        /*05b4*/ 	.word	0x00000060
        /*05b8*/ 	.short	0x010a
        /*05ba*/ 	.byte	0x15
	.zero		1


	//   ....[75]....
        /*05bc*/ 	.word	0x00004b70
        /*05c0*/ 	.word	0x000000ff
        /*05c4*/ 	.word	0x00000040
        /*05c8*/ 	.short	0x010b
        /*05ca*/ 	.byte	0x15
	.zero		1


	//   ....[76]....
        /*05cc*/ 	.word	0x00004b80
        /*05d0*/ 	.word	0x000000ff
        /*05d4*/ 	.word	0x00000000
        /*05d8*/ 	.short	0x0101
        /*05da*/ 	.byte	0x30
	.zero		1


	//   ....[77]....
        /*05dc*/ 	.word	0x00004b90
        /*05e0*/ 	.word	0x000000ff
        /*05e4*/ 	.word	0x00000068
        /*05e8*/ 	.short	0x010a
        /*05ea*/ 	.byte	0x15
	.zero		1


	//   ....[78]....
        /*05ec*/ 	.word	0x00004d80
        /*05f0*/ 	.word	0x000000ff
        /*05f4*/ 	.word	0x00000048
        /*05f8*/ 	.short	0x010b
        /*05fa*/ 	.byte	0x15
	.zero		1


	//   ....[79]....
        /*05fc*/ 	.word	0x00004d90
        /*0600*/ 	.word	0x000000ff
        /*0604*/ 	.word	0x00000000
        /*0608*/ 	.short	0x0101
        /*060a*/ 	.byte	0x2b
	.zero		1


	//   ....[80]....
        /*060c*/ 	.word	0x00004dc0
        /*0610*/ 	.word	0x000000ff
        /*0614*/ 	.word	0x00000050
        /*0618*/ 	.short	0x010a
        /*061a*/ 	.byte	0x15
	.zero		1


	//   ....[81]....
        /*061c*/ 	.word	0x00004de0
        /*0620*/ 	.word	0x000000ff
        /*0624*/ 	.word	0x00000058
        /*0628*/ 	.short	0x010a
        /*062a*/ 	.byte	0x15
	.zero		1


	//   ....[82]....
        /*062c*/ 	.word	0x00004e00
        /*0630*/ 	.word	0x000000ff
        /*0634*/ 	.word	0x00000060
        /*0638*/ 	.short	0x010a
        /*063a*/ 	.byte	0x15
	.zero		1


	//   ....[83]....
        /*063c*/ 	.word	0x00004e40
        /*0640*/ 	.word	0x00000000
        /*0644*/ 	.word	0x00000068
        /*0648*/ 	.short	0x010a
        /*064a*/ 	.byte	0xff
	.zero		1


	//   ....[84]....
        /*064c*/ 	.word	0x00005190
        /*0650*/ 	.word	0x00000003
        /*0654*/ 	.word	0x00000080
        /*0658*/ 	.short	0x010a
        /*065a*/ 	.byte	0xff
	.zero		1


	//   ....[85]....
        /*065c*/ 	.word	0x00005310
        /*0660*/ 	.word	0x00000000
        /*0664*/ 	.word	0x00000000
        /*0668*/ 	.short	0x0101
        /*066a*/ 	.byte	0xff
	.zero		1


	//   ....[86]....
        /*066c*/ 	.word	0x00005e60
        /*0670*/ 	.word	0x00000002
        /*0674*/ 	.word	0x00000030
        /*0678*/ 	.short	0x010a
        /*067a*/ 	.byte	0xff
	.zero		1


	//   ....[87]....
        /*067c*/ 	.word	0x00005ed0
        /*0680*/ 	.word	0x00000047
        /*0684*/ 	.word	0x000000a0
        /*0688*/ 	.short	0x010a
        /*068a*/ 	.byte	0xff
	.zero		1


	//   ....[88]....
        /*068c*/ 	.word	0x00005fc0
        /*0690*/ 	.word	0x00000002
        /*0694*/ 	.word	0x00000030
        /*0698*/ 	.short	0x010a
        /*069a*/ 	.byte	0xff
	.zero		1


	//   ....[89]....
        /*069c*/ 	.word	0x000060d0
        /*06a0*/ 	.word	0x00000000
        /*06a4*/ 	.word	0x00000000
        /*06a8*/ 	.short	0x0101
        /*06aa*/ 	.byte	0xff
	.zero		1


	//   ....[90]....
        /*06ac*/ 	.word	0x00006150
        /*06b0*/ 	.word	0x00000047
        /*06b4*/ 	.word	0x000000a0
        /*06b8*/ 	.short	0x010a
        /*06ba*/ 	.byte	0xff
	.zero		1


	//   ....[91]....
        /*06bc*/ 	.word	0x00006ca0
        /*06c0*/ 	.word	0x00000070
        /*06c4*/ 	.word	0x00000030
        /*06c8*/ 	.short	0x010a
        /*06ca*/ 	.byte	0xff
	.zero		1


	//   ....[92]....
        /*06cc*/ 	.word	0x00006d70
        /*06d0*/ 	.word	0x00000070
        /*06d4*/ 	.word	0x00000030
        /*06d8*/ 	.short	0x010a
        /*06da*/ 	.byte	0xff
	.zero		1


	//   ....[93]....
        /*06dc*/ 	.word	0x00006e80
        /*06e0*/ 	.word	0x00000000
        /*06e4*/ 	.word	0x00000000
        /*06e8*/ 	.short	0x0101
        /*06ea*/ 	.byte	0xff
	.zero		1


	//   ....[94]....
        /*06ec*/ 	.word	0x000079f0
        /*06f0*/ 	.word	0x00000070
        /*06f4*/ 	.word	0x00000030
        /*06f8*/ 	.short	0x010a
        /*06fa*/ 	.byte	0xff
	.zero		1


	//   ....[95]....
        /*06fc*/ 	.word	0x00007ac0
        /*0700*/ 	.word	0x00000070
        /*0704*/ 	.word	0x00000030
        /*0708*/ 	.short	0x010a
        /*070a*/ 	.byte	0xff
	.zero		1


	//   ....[96]....
        /*070c*/ 	.word	0x00007bd0
        /*0710*/ 	.word	0x00000000
        /*0714*/ 	.word	0x00000000
        /*0718*/ 	.short	0x0101
        /*071a*/ 	.byte	0xff
	.zero		1


	//   ....[97]....
        /*071c*/ 	.word	0x00008770
        /*0720*/ 	.word	0x00000066
        /*0724*/ 	.word	0x00000030
        /*0728*/ 	.short	0x010a
        /*072a*/ 	.byte	0xff
	.zero		1


	//   ....[98]....
        /*072c*/ 	.word	0x00008840
        /*0730*/ 	.word	0x00000066
        /*0734*/ 	.word	0x00000030
        /*0738*/ 	.short	0x010a
        /*073a*/ 	.byte	0xff
	.zero		1


	//   ....[99]....
        /*073c*/ 	.word	0x00008950
        /*0740*/ 	.word	0x00000000
        /*0744*/ 	.word	0x00000000
        /*0748*/ 	.short	0x0101
        /*074a*/ 	.byte	0xff
	.zero		1


	//   ....[100]....
        /*074c*/ 	.word	0x00008de0
        /*0750*/ 	.word	0x000000ff
        /*0754*/ 	.word	0x00000000
        /*0758*/ 	.short	0x0101
        /*075a*/ 	.byte	0x04
	.zero		1


	//   ....[101]....
        /*075c*/ 	.word	0x000095f0
        /*0760*/ 	.word	0x00000000
        /*0764*/ 	.word	0x000000f0
        /*0768*/ 	.short	0x010a
        /*076a*/ 	.byte	0xff
	.zero		1


	//   ....[102]....
        /*076c*/ 	.word	0x00009650
        /*0770*/ 	.word	0x00000000
        /*0774*/ 	.word	0x00000018
        /*0778*/ 	.short	0x010a
        /*077a*/ 	.byte	0xff
	.zero		1


	//   ....[103]....
        /*077c*/ 	.word	0x000096b0
        /*0780*/ 	.word	0x00000000
        /*0784*/ 	.word	0x00000018
        /*0788*/ 	.short	0x010a
        /*078a*/ 	.byte	0xff
	.zero		1


	//   ....[104]....
        /*078c*/ 	.word	0x00009700
        /*0790*/ 	.word	0x00000003
        /*0794*/ 	.word	0x00000080
        /*0798*/ 	.short	0x010a
        /*079a*/ 	.byte	0xff
	.zero		1


	//   ....[105]....
        /*079c*/ 	.word	0x00009760
        /*07a0*/ 	.word	0x00000000
        /*07a4*/ 	.word	0x00000000
        /*07a8*/ 	.short	0x010a
        /*07aa*/ 	.byte	0xff
	.zero		1


	//   ....[106]....
        /*07ac*/ 	.word	0x000097c0
        /*07b0*/ 	.word	0x00000000
        /*07b4*/ 	.word	0x00000000
        /*07b8*/ 	.short	0x010a
        /*07ba*/ 	.byte	0xff
	.zero		1


	//   ....[107]....
        /*07bc*/ 	.word	0x00009810
        /*07c0*/ 	.word	0x00000002
        /*07c4*/ 	.word	0x000000e0
        /*07c8*/ 	.short	0x010a
        /*07ca*/ 	.byte	0xff
	.zero		1


	//   ....[108]....
        /*07cc*/ 	.word	0x00009870
        /*07d0*/ 	.word	0x00000002
        /*07d4*/ 	.word	0x00000090
        /*07d8*/ 	.short	0x010a
        /*07da*/ 	.byte	0xff
	.zero		1


	//   ....[109]....
        /*07dc*/ 	.word	0x000098c0
        /*07e0*/ 	.word	0x00000002
        /*07e4*/ 	.word	0x00000080
        /*07e8*/ 	.short	0x010a
        /*07ea*/ 	.byte	0xff
	.zero		1


	//   ....[110]....
        /*07ec*/ 	.word	0x00009920
        /*07f0*/ 	.word	0x00000000
        /*07f4*/ 	.word	0x00000090
        /*07f8*/ 	.short	0x010a
        /*07fa*/ 	.byte	0xff
	.zero		1


	//   ....[111]....
        /*07fc*/ 	.word	0x00009970
        /*0800*/ 	.word	0x00000000
        /*0804*/ 	.word	0x00000080
        /*0808*/ 	.short	0x010a
        /*080a*/ 	.byte	0xff
	.zero		1


	//   ....[112]....
        /*080c*/ 	.word	0x000099d0
        /*0810*/ 	.word	0x00000003
        /*0814*/ 	.word	0x000000c0
        /*0818*/ 	.short	0x010a
        /*081a*/ 	.byte	0xff
	.zero		1


	//   ....[113]....
        /*081c*/ 	.word	0x00009a30
        /*0820*/ 	.word	0x00000000
        /*0824*/ 	.word	0x00000000
        /*0828*/ 	.short	0x010a
        /*082a*/ 	.byte	0xff
	.zero		1


	//   ....[114]....
        /*082c*/ 	.word	0x00009a90
        /*0830*/ 	.word	0x00000000
        /*0834*/ 	.word	0x00000000
        /*0838*/ 	.short	0x010a
        /*083a*/ 	.byte	0xff
	.zero		1


	//   ....[115]....
        /*083c*/ 	.word	0x00009af0
        /*0840*/ 	.word	0x00000000
        /*0844*/ 	.word	0x00000000
        /*0848*/ 	.short	0x010a
        /*084a*/ 	.byte	0xff
	.zero		1


	//   ....[116]....
        /*084c*/ 	.word	0x00009b50
        /*0850*/ 	.word	0x00000000
        /*0854*/ 	.word	0x00000000
        /*0858*/ 	.short	0x010a
        /*085a*/ 	.byte	0xff
	.zero		1


	//   ....[117]....
        /*085c*/ 	.word	0x00009bb0
        /*0860*/ 	.word	0x00000000
        /*0864*/ 	.word	0x00000000
        /*0868*/ 	.short	0x010a
        /*086a*/ 	.byte	0xff
	.zero		1


	//   ....[118]....
        /*086c*/ 	.word	0x00009c00
        /*0870*/ 	.word	0x00000008
        /*0874*/ 	.word	0x00000080
        /*0878*/ 	.short	0x010a
        /*087a*/ 	.byte	0xff
	.zero		1


	//   ....[119]....
        /*087c*/ 	.word	0x00009c60
        /*0880*/ 	.word	0x00000000
        /*0884*/ 	.word	0x00000078
        /*0888*/ 	.short	0x010a
        /*088a*/ 	.byte	0xff
	.zero		1


	//   ....[120]....
        /*088c*/ 	.word	0x00009cc0
        /*0890*/ 	.word	0x00000005
        /*0894*/ 	.word	0x00000050
        /*0898*/ 	.short	0x010a
        /*089a*/ 	.byte	0xff
	.zero		1


	//   ....[121]....
        /*089c*/ 	.word	0x00009d20
        /*08a0*/ 	.word	0x00000005
        /*08a4*/ 	.word	0x00000058
        /*08a8*/ 	.short	0x010a
        /*08aa*/ 	.byte	0xff
	.zero		1


	//   ....[122]....
        /*08ac*/ 	.word	0x00009d80
        /*08b0*/ 	.word	0x00000005
        /*08b4*/ 	.word	0x00000060
        /*08b8*/ 	.short	0x010a
        /*08ba*/ 	.byte	0xff
	.zero		1


	//   ....[123]....
        /*08bc*/ 	.word	0x00009de0
        /*08c0*/ 	.word	0x00000005
        /*08c4*/ 	.word	0x00000068
        /*08c8*/ 	.short	0x010a
        /*08ca*/ 	.byte	0xff
	.zero		1


	//   ....[124]....
        /*08cc*/ 	.word	0x00009e40
        /*08d0*/ 	.word	0x00000000
        /*08d4*/ 	.word	0x00000050
        /*08d8*/ 	.short	0x010a
        /*08da*/ 	.byte	0xff
	.zero		1


	//   ....[125]....
        /*08dc*/ 	.word	0x00009ea0
        /*08e0*/ 	.word	0x00000000
        /*08e4*/ 	.word	0x00000058
        /*08e8*/ 	.short	0x010a
        /*08ea*/ 	.byte	0xff
	.zero		1


	//   ....[126]....
        /*08ec*/ 	.word	0x00009f00
        /*08f0*/ 	.word	0x00000000
        /*08f4*/ 	.word	0x00000060
        /*08f8*/ 	.short	0x010a
        /*08fa*/ 	.byte	0xff
	.zero		1


	//   ....[127]....
        /*08fc*/ 	.word	0x00009f50
        /*0900*/ 	.word	0x00000003
        /*0904*/ 	.word	0x00000080
        /*0908*/ 	.short	0x010a
        /*090a*/ 	.byte	0xff
	.zero		1


	//   ....[128]....
        /*090c*/ 	.word	0x00009fa0
        /*0910*/ 	.word	0x00000002
        /*0914*/ 	.word	0x00000030
        /*0918*/ 	.short	0x010a
        /*091a*/ 	.byte	0xff
	.zero		1


	//   ....[129]....
        /*091c*/ 	.word	0x00009ff0
        /*0920*/ 	.word	0x00000047
        /*0924*/ 	.word	0x000000a0
        /*0928*/ 	.short	0x010a
        /*092a*/ 	.byte	0xff
	.zero		1


	//   ....[130]....
        /*092c*/ 	.word	0x0000a040
        /*0930*/ 	.word	0x00000070
        /*0934*/ 	.word	0x00000030
        /*0938*/ 	.short	0x010a
        /*093a*/ 	.byte	0xff
	.zero		1


	//   ....[131]....
        /*093c*/ 	.word	0x0000a090
        /*0940*/ 	.word	0x00000070
        /*0944*/ 	.word	0x00000030
        /*0948*/ 	.short	0x010a
        /*094a*/ 	.byte	0xff
	.zero		1


	//   ....[132]....
        /*094c*/ 	.word	0x0000a0e0
        /*0950*/ 	.word	0x00000066
        /*0954*/ 	.word	0x00000030
        /*0958*/ 	.short	0x010a
        /*095a*/ 	.byte	0xff
	.zero		1


	//----- nvinfo : EIATTR_NUM_MBARRIERS
	.align		4
.L_48:
        /*095c*/ 	.byte	0x03, 0x38
        /*095e*/ 	.short	0x0020


	//----- nvinfo : EIATTR_EXIT_INSTR_OFFSETS
	.align		4
        /*0960*/ 	.byte	0x04, 0x1c
        /*0962*/ 	.short	(.L_50 - .L_49)


	//   ....[0]....
.L_49:
        /*0964*/ 	.word	0x00002840


	//   ....[1]....
        /*0968*/ 	.word	0x00002d50


	//   ....[2]....
        /*096c*/ 	.word	0x00002db0


	//   ....[3]....
        /*0970*/ 	.word	0x00003c50


	//   ....[4]....
        /*0974*/ 	.word	0x00004e70


	//   ....[5]....
        /*0978*/ 	.word	0x00004eb0


	//   ....[6]....
        /*097c*/ 	.word	0x000095e0


	//----- nvinfo : EIATTR_MAX_THREADS
	.align		4
.L_50:
        /*0980*/ 	.byte	0x04, 0x05
        /*0982*/ 	.short	(.L_52 - .L_51)
.L_51:
        /*0984*/ 	.word	0x00000100
        /*0988*/ 	.word	0x00000001
        /*098c*/ 	.word	0x00000001


	//----- nvinfo : EIATTR_CRS_STACK_SIZE
	.align		4
.L_52:
        /*0990*/ 	.byte	0x04, 0x1e
        /*0992*/ 	.short	(.L_54 - .L_53)
.L_53:
        /*0994*/ 	.word	0x00000000


	//----- nvinfo : EIATTR_CBANK_PARAM_SIZE
	.align		4
.L_54:
        /*0998*/ 	.byte	0x03, 0x19
        /*099a*/ 	.short	0x0800


	//----- nvinfo : EIATTR_PARAM_CBANK
	.align		4
        /*099c*/ 	.byte	0x04, 0x0a
        /*099e*/ 	.short	(.L_56 - .L_55)
	.align		4
.L_55:
        /*09a0*/ 	.word	index@(.nv.constant0._ZN7cutlass13device_kernelINS_4gemm6kernel13GemmUniversalIN4cute5tupleIJiiiiEEENS1_10collective13CollectiveMmaINS1_35MainloopSm100TmaUmmaWarpSpecializedILi3ELi2ELi4ENS5_IJNS4_1CILi2EEENSA_ILi1EEESC_EEEEENS5_IJNSA_ILi64EEENSA_ILi256EEESF_EEENS_12float_e5m2_tENS5_IJlSC_lEEESI_SJ_NS4_8TiledMMAINS4_8MMA_AtomIJNS4_10MMA_TraitsINS4_19SM100_MMA_F8F6F4_SSEJSI_SI_fSF_SG_NS4_17integral_constantINS4_4UMMA5MajorELSQ_0EEESR_NSO_INSP_7ScaleInELSS_0EEEST_EEEEEENS4_6LayoutINS5_IJSC_SC_SC_EEENS5_IJNSA_ILi0EEESY_SY_EEEEENS5_IJNS4_10UnderscoreES11_S11_EEEEENS4_13SM90_TMA_LOADENS4_14ComposedLayoutINS4_7SwizzleILi2ELi4ELi3EEENS4_18smem_ptr_flag_bitsILi8EEENSW_INS5_IJNSA_ILi8EEESF_EEENS5_IJSF_SC_EEEEEEEvNS4_8identityENS4_23SM90_TMA_LOAD_MULTICASTES1E_vS1F_EENS_8epilogue10collective18CollectiveEpilogueINS1I_23Sm100TmaWarpSpecializedILi4ELi2ELi32ELb0ELb0EEEJSH_NS5_IJNSW_ISF_SC_EES1N_EEESI_SJ_SI_SJ_NS1I_6fusion15FusionCallbacksIS1M_NS1P_17LinearCombinationISI_fSI_fLNS_15FloatRoundStyleE2EEESH_S1O_JEEENS4_5SM1004TMEM4LOAD26SM100_TMEM_LOAD_16dp32b32xES14_S1E_NS4_39AutoVectorizingCopyWithAssumedAlignmentILi128EEENS4_14SM90_TMA_STOREES1E_S20_S20_EEEvvEEEEvNT_6ParamsE)
        /*09a4*/ 	.short	0x0380
        /*09a6*/ 	.short	0x0800


	//----- nvinfo : EIATTR_SW_WAR
	.align		4
.L_56:
        /*09a8*/ 	.byte	0x04, 0x36
        /*09aa*/ 	.short	(.L_58 - .L_57)
.L_57:
        /*09ac*/ 	.word	0x00000008
.L_58:


//--------------------- .nv.callgraph             --------------------------
	.section	.nv.callgraph,"",@"SHT_CUDA_CALLGRAPH"
	.align	4
	.sectionentsize	8
	.align		4
        /*0000*/ 	.word	0x00000000
	.align		4
        /*0004*/ 	.word	0xffffffff
	.align		4
        /*0008*/ 	.word	index@(_ZN7cutlass13device_kernelINS_4gemm6kernel13GemmUniversalIN4cute5tupleIJiiiiEEENS1_10collective13CollectiveMmaINS1_35MainloopSm100TmaUmmaWarpSpecializedILi3ELi2ELi4ENS5_IJNS4_1CILi2EEENSA_ILi1EEESC_EEEEENS5_IJNSA_ILi64EEENSA_ILi256EEESF_EEENS_12float_e5m2_tENS5_IJlSC_lEEESI_SJ_NS4_8TiledMMAINS4_8MMA_AtomIJNS4_10MMA_TraitsINS4_19SM100_MMA_F8F6F4_SSEJSI_SI_fSF_SG_NS4_17integral_constantINS4_4UMMA5MajorELSQ_0EEESR_NSO_INSP_7ScaleInELSS_0EEEST_EEEEEENS4_6LayoutINS5_IJSC_SC_SC_EEENS5_IJNSA_ILi0EEESY_SY_EEEEENS5_IJNS4_10UnderscoreES11_S11_EEEEENS4_13SM90_TMA_LOADENS4_14ComposedLayoutINS4_7SwizzleILi2ELi4ELi3EEENS4_18smem_ptr_flag_bitsILi8EEENSW_INS5_IJNSA_ILi8EEESF_EEENS5_IJSF_SC_EEEEEEEvNS4_8identityENS4_23SM90_TMA_LOAD_MULTICASTES1E_vS1F_EENS_8epilogue10collective18CollectiveEpilogueINS1I_23Sm100TmaWarpSpecializedILi4ELi2ELi32ELb0ELb0EEEJSH_NS5_IJNSW_ISF_SC_EES1N_EEESI_SJ_SI_SJ_NS1I_6fusion15FusionCallbacksIS1M_NS1P_17LinearCombinationISI_fSI_fLNS_15FloatRoundStyleE2EEESH_S1O_JEEENS4_5SM1004TMEM4LOAD26SM100_TMEM_LOAD_16dp32b32xES14_S1E_NS4_39AutoVectorizingCopyWithAssumedAlignmentILi128EEENS4_14SM90_TMA_STOREES1E_S20_S20_EEEvvEEEEvNT_6ParamsE)
	.align		4
        /*000c*/ 	.word	index@(__assertfail)
	.align		4
        /*0010*/ 	.word	0x00000000
	.align		4
        /*0014*/ 	.word	0xfffffffe
	.align		4
        /*0018*/ 	.word	0x00000000
	.align		4
        /*001c*/ 	.word	0xfffffffd
	.align		4
        /*0020*/ 	.word	0x00000000
	.align		4
        /*0024*/ 	.word	0xfffffffc


//--------------------- .nv.constant4             --------------------------
	.section	.nv.constant4,"a",@progbits
	.align	8
	.align		8
.nv.constant4:
        /*0000*/ 	.dword	__assertfail
	.align		8
        /*0008*/ 	.dword	__unnamed_1
	.align		8
        /*0010*/ 	.dword	__unnamed_2
	.align		8
        /*0018*/ 	.dword	__unnamed_3
	.align		8
        /*0020*/ 	.dword	_ZN39_INTERNAL_e87f78c3_4_k_cu_de3e664f_89024cuda3std3__45__cpo5beginE
	.align		8
        /*0028*/ 	.dword	_ZN39_INTERNAL_e87f78c3_4_k_cu_de3e664f_89024cuda3std3__45__cpo3endE
	.align		8
        /*0030*/ 	.dword	_ZN39_INTERNAL_e87f78c3_4_k_cu_de3e664f_89024cuda3std3__45__cpo6cbeginE
	.align		8
        /*0038*/ 	.dword	_ZN39_INTERNAL_e87f78c3_4_k_cu_de3e664f_89024cuda3std3__45__cpo4cendE
	.align		8
        /*0040*/ 	.dword	_ZN39_INTERNAL_e87f78c3_4_k_cu_de3e664f_89024cuda3std3__441_GLOBAL__N__e87f78c3_4_k_cu_de3e664f_89026ignoreE
	.align		8
        /*0048*/ 	.dword	_ZN39_INTERNAL_e87f78c3_4_k_cu_de3e664f_89024cuda3std3__419piecewise_constructE
	.align		8
        /*0050*/ 	.dword	_ZN39_INTERNAL_e87f78c3_4_k_cu_de3e664f_89024cuda3std3__48in_placeE
	.align		8
        /*0058*/ 	.dword	_ZN39_INTERNAL_e87f78c3_4_k_cu_de3e664f_89024cuda3std6ranges3__45__cpo4swapE
	.align		8
        /*0060*/ 	.dword	_ZN39_INTERNAL_e87f78c3_4_k_cu_de3e664f_89024cuda3std6ranges3__45__cpo9iter_moveE
	.align		8
        /*0068*/ 	.dword	_ZN39_INTERNAL_e87f78c3_4_k_cu_de3e664f_89024cute7productE
	.align		8
        /*0070*/ 	.dword	_ZN39_INTERNAL_e87f78c3_4_k_cu_de3e664f_89024cute1_E
	.align		8
        /*0078*/ 	.dword	$str$25
	.align		8
        /*0080*/ 	.dword	$str$26
	.align		8
        /*0088*/ 	.dword	$str$27
	.align		8
        /*0090*/ 	.dword	$str$28


//--------------------- .text._ZN7cutlass13device_kernelINS_4gemm6kernel13GemmUniversalIN4cute5tupleIJiiiiEEENS1_10collective13CollectiveMmaINS1_35MainloopSm100TmaUmmaWarpSpecializedILi3ELi2ELi4ENS5_IJNS4_1CILi2EEENSA_ILi1EEESC_EEEEENS5_IJNSA_ILi64EEENSA_ILi256EEESF_EEENS_12float_e5m2_tENS5_IJlSC_lEEESI_SJ_NS4_8TiledMMAINS4_8MMA_AtomIJNS4_10MMA_TraitsINS4_19SM100_MMA_F8F6F4_SSEJSI_SI_fSF_SG_NS4_17integral_constantINS4_4UMMA5MajorELSQ_0EEESR_NSO_INSP_7ScaleInELSS_0EEEST_EEEEEENS4_6LayoutINS5_IJSC_SC_SC_EEENS5_IJNSA_ILi0EEESY_SY_EEEEENS5_IJNS4_10UnderscoreES11_S11_EEEEENS4_13SM90_TMA_LOADENS4_14ComposedLayoutINS4_7SwizzleILi2ELi4ELi3EEENS4_18smem_ptr_flag_bitsILi8EEENSW_INS5_IJNSA_ILi8EEESF_EEENS5_IJSF_SC_EEEEEEEvNS4_8identityENS4_23SM90_TMA_LOAD_MULTICASTES1E_vS1F_EENS_8epilogue10collective18CollectiveEpilogueINS1I_23Sm100TmaWarpSpecializedILi4ELi2ELi32ELb0ELb0EEEJSH_NS5_IJNSW_ISF_SC_EES1N_EEESI_SJ_SI_SJ_NS1I_6fusion15FusionCallbacksIS1M_NS1P_17LinearCombinationISI_fSI_fLNS_15FloatRoundStyleE2EEESH_S1O_JEEENS4_5SM1004TMEM4LOAD26SM100_TMEM_LOAD_16dp32b32xES14_S1E_NS4_39AutoVectorizingCopyWithAssumedAlignmentILi128EEENS4_14SM90_TMA_STOREES1E_S20_S20_EEEvvEEEEvNT_6ParamsE --------------------------
	.section	.text._ZN7cutlass13device_kernelINS_4gemm6kernel13GemmUniversalIN4cute5tupleIJiiiiEEENS1_10collective13CollectiveMmaINS1_35MainloopSm100TmaUmmaWarpSpecializedILi3ELi2ELi4ENS5_IJNS4_1CILi2EEENSA_ILi1EEESC_EEEEENS5_IJNSA_ILi64EEENSA_ILi256EEESF_EEENS_12float_e5m2_tENS5_IJlSC_lEEESI_SJ_NS4_8TiledMMAINS4_8MMA_AtomIJNS4_10MMA_TraitsINS4_19SM100_MMA_F8F6F4_SSEJSI_SI_fSF_SG_NS4_17integral_constantINS4_4UMMA5MajorELSQ_0EEESR_NSO_INSP_7ScaleInELSS_0EEEST_EEEEEENS4_6LayoutINS5_IJSC_SC_SC_EEENS5_IJNSA_ILi0EEESY_SY_EEEEENS5_IJNS4_10UnderscoreES11_S11_EEEEENS4_13SM90_TMA_LOADENS4_14ComposedLayoutINS4_7SwizzleILi2ELi4ELi3EEENS4_18smem_ptr_flag_bitsILi8EEENSW_INS5_IJNSA_ILi8EEESF_EEENS5_IJSF_SC_EEEEEEEvNS4_8identityENS4_23SM90_TMA_LOAD_MULTICASTES1E_vS1F_EENS_8epilogue10collective18CollectiveEpilogueINS1I_23Sm100TmaWarpSpecializedILi4ELi2ELi32ELb0ELb0EEEJSH_NS5_IJNSW_ISF_SC_EES1N_EEESI_SJ_SI_SJ_NS1I_6fusion15FusionCallbacksIS1M_NS1P_17LinearCombinationISI_fSI_fLNS_15FloatRoundStyleE2EEESH_S1O_JEEENS4_5SM1004TMEM4LOAD26SM100_TMEM_LOAD_16dp32b32xES14_S1E_NS4_39AutoVectorizingCopyWithAssumedAlignmentILi128EEENS4_14SM90_TMA_STOREES1E_S20_S20_EEEvvEEEEvNT_6ParamsE,"ax",@progbits
	.align	128
.text._ZN7cutlass13device_kernelINS_4gemm6kernel13GemmUniversalIN4cute5tupleIJiiiiEEENS1_10collective13CollectiveMmaINS1_35MainloopSm100TmaUmmaWarpSpecializedILi3ELi2ELi4ENS5_IJNS4_1CILi2EEENSA_ILi1EEESC_EEEEENS5_IJNSA_ILi64EEENSA_ILi256EEESF_EEENS_12float_e5m2_tENS5_IJlSC_lEEESI_SJ_NS4_8TiledMMAINS4_8MMA_AtomIJNS4_10MMA_TraitsINS4_19SM100_MMA_F8F6F4_SSEJSI_SI_fSF_SG_NS4_17integral_constantINS4_4UMMA5MajorELSQ_0EEESR_NSO_INSP_7ScaleInELSS_0EEEST_EEEEEENS4_6LayoutINS5_IJSC_SC_SC_EEENS5_IJNSA_ILi0EEESY_SY_EEEEENS5_IJNS4_10UnderscoreES11_S11_EEEEENS4_13SM90_TMA_LOADENS4_14ComposedLayoutINS4_7SwizzleILi2ELi4ELi3EEENS4_18smem_ptr_flag_bitsILi8EEENSW_INS5_IJNSA_ILi8EEESF_EEENS5_IJSF_SC_EEEEEEEvNS4_8identityENS4_23SM90_TMA_LOAD_MULTICASTES1E_vS1F_EENS_8epilogue10collective18CollectiveEpilogueINS1I_23Sm100TmaWarpSpecializedILi4ELi2ELi32ELb0ELb0EEEJSH_NS5_IJNSW_ISF_SC_EES1N_EEESI_SJ_SI_SJ_NS1I_6fusion15FusionCallbacksIS1M_NS1P_17LinearCombinationISI_fSI_fLNS_15FloatRoundStyleE2EEESH_S1O_JEEENS4_5SM1004TMEM4LOAD26SM100_TMEM_LOAD_16dp32b32xES14_S1E_NS4_39AutoVectorizingCopyWithAssumedAlignmentILi128EEENS4_14SM90_TMA_STOREES1E_S20_S20_EEEvvEEEEvNT_6ParamsE:
        .type           _ZN7cutlass13device_kernelINS_4gemm6kernel13GemmUniversalIN4cute5tupleIJiiiiEEENS1_10collective13CollectiveMmaINS1_35MainloopSm100TmaUmmaWarpSpecializedILi3ELi2ELi4ENS5_IJNS4_1CILi2EEENSA_ILi1EEESC_EEEEENS5_IJNSA_ILi64EEENSA_ILi256EEESF_EEENS_12float_e5m2_tENS5_IJlSC_lEEESI_SJ_NS4_8TiledMMAINS4_8MMA_AtomIJNS4_10MMA_TraitsINS4_19SM100_MMA_F8F6F4_SSEJSI_SI_fSF_SG_NS4_17integral_constantINS4_4UMMA5MajorELSQ_0EEESR_NSO_INSP_7ScaleInELSS_0EEEST_EEEEEENS4_6LayoutINS5_IJSC_SC_SC_EEENS5_IJNSA_ILi0EEESY_SY_EEEEENS5_IJNS4_10UnderscoreES11_S11_EEEEENS4_13SM90_TMA_LOADENS4_14ComposedLayoutINS4_7SwizzleILi2ELi4ELi3EEENS4_18smem_ptr_flag_bitsILi8EEENSW_INS5_IJNSA_ILi8EEESF_EEENS5_IJSF_SC_EEEEEEEvNS4_8identityENS4_23SM90_TMA_LOAD_MULTICASTES1E_vS1F_EENS_8epilogue10collective18CollectiveEpilogueINS1I_23Sm100TmaWarpSpecializedILi4ELi2ELi32ELb0ELb0EEEJSH_NS5_IJNSW_ISF_SC_EES1N_EEESI_SJ_SI_SJ_NS1I_6fusion15FusionCallbacksIS1M_NS1P_17LinearCombinationISI_fSI_fLNS_15FloatRoundStyleE2EEESH_S1O_JEEENS4_5SM1004TMEM4LOAD26SM100_TMEM_LOAD_16dp32b32xES14_S1E_NS4_39AutoVectorizingCopyWithAssumedAlignmentILi128EEENS4_14SM90_TMA_STOREES1E_S20_S20_EEEvvEEEEvNT_6ParamsE,@function
        .size           _ZN7cutlass13device_kernelINS_4gemm6kernel13GemmUniversalIN4cute5tupleIJiiiiEEENS1_10collective13CollectiveMmaINS1_35MainloopSm100TmaUmmaWarpSpecializedILi3ELi2ELi4ENS5_IJNS4_1CILi2EEENSA_ILi1EEESC_EEEEENS5_IJNSA_ILi64EEENSA_ILi256EEESF_EEENS_12float_e5m2_tENS5_IJlSC_lEEESI_SJ_NS4_8TiledMMAINS4_8MMA_AtomIJNS4_10MMA_TraitsINS4_19SM100_MMA_F8F6F4_SSEJSI_SI_fSF_SG_NS4_17integral_constantINS4_4UMMA5MajorELSQ_0EEESR_NSO_INSP_7ScaleInELSS_0EEEST_EEEEEENS4_6LayoutINS5_IJSC_SC_SC_EEENS5_IJNSA_ILi0EEESY_SY_EEEEENS5_IJNS4_10UnderscoreES11_S11_EEEEENS4_13SM90_TMA_LOADENS4_14ComposedLayoutINS4_7SwizzleILi2ELi4ELi3EEENS4_18smem_ptr_flag_bitsILi8EEENSW_INS5_IJNSA_ILi8EEESF_EEENS5_IJSF_SC_EEEEEEEvNS4_8identityENS4_23SM90_TMA_LOAD_MULTICASTES1E_vS1F_EENS_8epilogue10collective18CollectiveEpilogueINS1I_23Sm100TmaWarpSpecializedILi4ELi2ELi32ELb0ELb0EEEJSH_NS5_IJNSW_ISF_SC_EES1N_EEESI_SJ_SI_SJ_NS1I_6fusion15FusionCallbacksIS1M_NS1P_17LinearCombinationISI_fSI_fLNS_15FloatRoundStyleE2EEESH_S1O_JEEENS4_5SM1004TMEM4LOAD26SM100_TMEM_LOAD_16dp32b32xES14_S1E_NS4_39AutoVectorizingCopyWithAssumedAlignmentILi128EEENS4_14SM90_TMA_STOREES1E_S20_S20_EEEvvEEEEvNT_6ParamsE,(.L_x_174 - _ZN7cutlass13device_kernelINS_4gemm6kernel13GemmUniversalIN4cute5tupleIJiiiiEEENS1_10collective13CollectiveMmaINS1_35MainloopSm100TmaUmmaWarpSpecializedILi3ELi2ELi4ENS5_IJNS4_1CILi2EEENSA_ILi1EEESC_EEEEENS5_IJNSA_ILi64EEENSA_ILi256EEESF_EEENS_12float_e5m2_tENS5_IJlSC_lEEESI_SJ_NS4_8TiledMMAINS4_8MMA_AtomIJNS4_10MMA_TraitsINS4_19SM100_MMA_F8F6F4_SSEJSI_SI_fSF_SG_NS4_17integral_constantINS4_4UMMA5MajorELSQ_0EEESR_NSO_INSP_7ScaleInELSS_0EEEST_EEEEEENS4_6LayoutINS5_IJSC_SC_SC_EEENS5_IJNSA_ILi0EEESY_SY_EEEEENS5_IJNS4_10UnderscoreES11_S11_EEEEENS4_13SM90_TMA_LOADENS4_14ComposedLayoutINS4_7SwizzleILi2ELi4ELi3EEENS4_18smem_ptr_flag_bitsILi8EEENSW_INS5_IJNSA_ILi8EEESF_EEENS5_IJSF_SC_EEEEEEEvNS4_8identityENS4_23SM90_TMA_LOAD_MULTICASTES1E_vS1F_EENS_8epilogue10collective18CollectiveEpilogueINS1I_23Sm100TmaWarpSpecializedILi4ELi2ELi32ELb0ELb0EEEJSH_NS5_IJNSW_ISF_SC_EES1N_EEESI_SJ_SI_SJ_NS1I_6fusion15FusionCallbacksIS1M_NS1P_17LinearCombinationISI_fSI_fLNS_15FloatRoundStyleE2EEESH_S1O_JEEENS4_5SM1004TMEM4LOAD26SM100_TMEM_LOAD_16dp32b32xES14_S1E_NS4_39AutoVectorizingCopyWithAssumedAlignmentILi128EEENS4_14SM90_TMA_STOREES1E_S20_S20_EEEvvEEEEvNT_6ParamsE)
        .other          _ZN7cutlass13device_kernelINS_4gemm6kernel13GemmUniversalIN4cute5tupleIJiiiiEEENS1_10collective13CollectiveMmaINS1_35MainloopSm100TmaUmmaWarpSpecializedILi3ELi2ELi4ENS5_IJNS4_1CILi2EEENSA_ILi1EEESC_EEEEENS5_IJNSA_ILi64EEENSA_ILi256EEESF_EEENS_12float_e5m2_tENS5_IJlSC_lEEESI_SJ_NS4_8TiledMMAINS4_8MMA_AtomIJNS4_10MMA_TraitsINS4_19SM100_MMA_F8F6F4_SSEJSI_SI_fSF_SG_NS4_17integral_constantINS4_4UMMA5MajorELSQ_0EEESR_NSO_INSP_7ScaleInELSS_0EEEST_EEEEEENS4_6LayoutINS5_IJSC_SC_SC_EEENS5_IJNSA_ILi0EEESY_SY_EEEEENS5_IJNS4_10UnderscoreES11_S11_EEEEENS4_13SM90_TMA_LOADENS4_14ComposedLayoutINS4_7SwizzleILi2ELi4ELi3EEENS4_18smem_ptr_flag_bitsILi8EEENSW_INS5_IJNSA_ILi8EEESF_EEENS5_IJSF_SC_EEEEEEEvNS4_8identityENS4_23SM90_TMA_LOAD_MULTICASTES1E_vS1F_EENS_8epilogue10collective18CollectiveEpilogueINS1I_23Sm100TmaWarpSpecializedILi4ELi2ELi32ELb0ELb0EEEJSH_NS5_IJNSW_ISF_SC_EES1N_EEESI_SJ_SI_SJ_NS1I_6fusion15FusionCallbacksIS1M_NS1P_17LinearCombinationISI_fSI_fLNS_15FloatRoundStyleE2EEESH_S1O_JEEENS4_5SM1004TMEM4LOAD26SM100_TMEM_LOAD_16dp32b32xES14_S1E_NS4_39AutoVectorizingCopyWithAssumedAlignmentILi128EEENS4_14SM90_TMA_STOREES1E_S20_S20_EEEvvEEEEvNT_6ParamsE,@"STO_CUDA_ENTRY STV_DEFAULT"
_ZN7cutlass13device_kernelINS_4gemm6kernel13GemmUniversalIN4cute5tupleIJiiiiEEENS1_10collective13CollectiveMmaINS1_35MainloopSm100TmaUmmaWarpSpecializedILi3ELi2ELi4ENS5_IJNS4_1CILi2EEENSA_ILi1EEESC_EEEEENS5_IJNSA_ILi64EEENSA_ILi256EEESF_EEENS_12float_e5m2_tENS5_IJlSC_lEEESI_SJ_NS4_8TiledMMAINS4_8MMA_AtomIJNS4_10MMA_TraitsINS4_19SM100_MMA_F8F6F4_SSEJSI_SI_fSF_SG_NS4_17integral_constantINS4_4UMMA5MajorELSQ_0EEESR_NSO_INSP_7ScaleInELSS_0EEEST_EEEEEENS4_6LayoutINS5_IJSC_SC_SC_EEENS5_IJNSA_ILi0EEESY_SY_EEEEENS5_IJNS4_10UnderscoreES11_S11_EEEEENS4_13SM90_TMA_LOADENS4_14ComposedLayoutINS4_7SwizzleILi2ELi4ELi3EEENS4_18smem_ptr_flag_bitsILi8EEENSW_INS5_IJNSA_ILi8EEESF_EEENS5_IJSF_SC_EEEEEEEvNS4_8identityENS4_23SM90_TMA_LOAD_MULTICASTES1E_vS1F_EENS_8epilogue10collective18CollectiveEpilogueINS1I_23Sm100TmaWarpSpecializedILi4ELi2ELi32ELb0ELb0EEEJSH_NS5_IJNSW_ISF_SC_EES1N_EEESI_SJ_SI_SJ_NS1I_6fusion15FusionCallbacksIS1M_NS1P_17LinearCombinationISI_fSI_fLNS_15FloatRoundStyleE2EEESH_S1O_JEEENS4_5SM1004TMEM4LOAD26SM100_TMEM_LOAD_16dp32b32xES14_S1E_NS4_39AutoVectorizingCopyWithAssumedAlignmentILi128EEENS4_14SM90_TMA_STOREES1E_S20_S20_EEEvvEEEEvNT_6ParamsE:
[----:B------:R-:W1:Y:S01]  /*0000*/  LDC R1, c[0x0][0x37c] ;  /* 0x0000df00ff017b82 */ /* 0x000e620000000800 */
[----:B------:R-:W2:Y:S01]  /*0010*/  S2R R95, SR_TID.X ;  /* 0x00000000005f7919 */ /* 0x000ea20000002100 */
[----:B------:R-:W3:Y:S01]  /*0020*/  LDCU.64 UR8, c[0x0][0x890] ;  /* 0x00011200ff0877ac */ /* 0x000ee20008000a00 */
[----:B------:R-:W-:Y:S02]  /*0030*/  PRMT R85, RZ, 0x7610, R85 ;  /* 0x00007610ff557816 */ /* 0x000fe40000000055 */
[----:B------:R-:W-:Y:S01]  /*0040*/  ELECT P3, URZ, PT ;  /* 0x0000000000ff782f */ /* 0x000fe20003860000 */
[----:B---3--:R-:W-:-:S04]  /*0050*/  UISETP.NE.U32.AND UP0, UPT, UR8, URZ, UPT ;  /* 0x000000ff0800728c */ /* 0x008fc8000bf05070 */
[----:B------:R-:W-:Y:S01]  /*0060*/  UISETP.NE.AND.EX UP0, UPT, UR9, URZ, UPT, UP0 ;  /* 0x000000ff0900728c */ /* 0x000fe2000bf05300 */
[----:B--2---:R-:W-:-:S05]  /*0070*/  SHF.R.U32.HI R86, RZ, 0x5, R95 ;  /* 0x00000005ff567819 */ /* 0x004fca000001165f */
[----:B------:R-:W2:Y:S02]  /*0080*/  SHFL.IDX PT, R0, R86, RZ, 0x1f ;  /* 0x00001fff56007589 */ /* 0x000ea400000e0000 */
[----:B--2---:R-:W-:Y:S01]  /*0090*/  R2UR UR18, R0 ;  /* 0x00000000001272ca */ /* 0x004fe200000e0000 */
[----:B-1----:R-:W-:-:S14]  /*00a0*/  BRA.U UP0, `(.L_x_0) ;  /* 0x0000000100307547 */ /* 0x002fdc000b800000 */
[----:B------:R-:W1:Y:S02]  /*00b0*/  LDCU.64 UR4, c[0x0][0x888] ;  /* 0x00011100ff0477ac */ /* 0x000e640008000a00 */
[----:B-1----:R-:W-:-:S04]  /*00c0*/  UISETP.NE.U32.AND UP0, UPT, UR4, URZ, UPT ;  /* 0x000000ff0400728c */ /* 0x002fc8000bf05070 */
[----:B------:R-:W-:-:S09]  /*00d0*/  UISETP.NE.AND.EX UP0, UPT, UR5, URZ, UPT, UP0 ;  /* 0x000000ff0500728c */ /* 0x000fd2000bf05300 */
[----:B------:R-:W-:Y:S05]  /*00e0*/  BRA.U !UP0, `(.L_x_1) ;  /* 0x0000000108147547 */ /* 0x000fea000b800000 */
[----:B------:R-:W1:Y:S01]  /*00f0*/  LDC.64 R2, c[0x0][0x888] ;  /* 0x00022200ff027b82 */ /* 0x000e620000000a00 */
[----:B------:R-:W1:Y:S02]  /*0100*/  LDCU.64 UR4, c[0x0][0x358] ;  /* 0x00006b00ff0477ac */ /* 0x000e640008000a00 */
[----:B-1----:R1:W5:Y:S01]  /*0110*/  LDG.E R41, desc[UR4][R2.64] ;  /* 0x0000000402297981 */ /* 0x002362000c1e1900 */
[----:B------:R-:W-:Y:S01]  /*0120*/  HFMA2 R85, -RZ, RZ, 0, 5.9604644775390625e-08 ;  /* 0x00000001ff557431 */ /* 0x000fe200000001ff */
[----:B------:R-:W-:Y:S05]  /*0130*/  BRA `(.L_x_0) ;  /* 0x00000000000c7947 */ /* 0x000fea0003800000 */
.L_x_1:
[----:B------:R-:W1:Y:S01]  /*0140*/  LDCU UR4, c[0x0][0x880] ;  /* 0x00011000ff0477ac */ /* 0x000e620008000800 */
[----:B------:R-:W-:Y:S01]  /*0150*/  HFMA2 R85, -RZ, RZ, 0, 5.9604644775390625e-08 ;  /* 0x00000001ff557431 */ /* 0x000fe200000001ff */
[----:B-1----:R-:W-:-:S07]  /*0160*/  MOV R41, UR4 ;  /* 0x0000000400297c02 */ /* 0x002fce0008000f00 */
.L_x_0:
[----:B------:R-:W2:Y:S02]  /*0170*/  LDCU.64 UR4, c[0x0][0x8b0] ;  /* 0x00011600ff0477ac */ /* 0x000ea40008000a00 */
[----:B--2---:R-:W-:-:S04]  /*0180*/  UISETP.NE.U32.AND UP0, UPT, UR4, URZ, UPT ;  /* 0x000000ff0400728c */ /* 0x004fc8000bf05070 */
[----:B------:R-:W-:-:S09]  /*0190*/  UISETP.NE.AND.EX UP0, UPT, UR5, URZ, UPT, UP0 ;  /* 0x000000ff0500728c */ /* 0x000fd2000bf05300 */
[----:B------:R-:W-:Y:S05]  /*01a0*/  BRA.U UP0, `(.L_x_2) ;  /* 0x0000000100287547 */ /* 0x000fea000b800000 */
[----:B------:R-:W2:Y:S02]  /*01b0*/  LDCU.64 UR4, c[0x0][0x8a8] ;  /* 0x00011500ff0477ac */ /* 0x000ea40008000a00 */
[----:B--2---:R-:W-:-:S04]  /*01c0*/  UISETP.NE.U32.AND UP0, UPT, UR4, URZ, UPT ;  /* 0x000000ff0400728c */ /* 0x004fc8000bf05070 */
[----:B------:R-:W-:-:S09]  /*01d0*/  UISETP.NE.AND.EX UP0, UPT, UR5, URZ, UPT, UP0 ;  /* 0x000000ff0500728c */ /* 0x000fd2000bf05300 */
[----:B------:R-:W-:Y:S05]  /*01e0*/  BRA.U !UP0, `(.L_x_3) ;  /* 0x0000000108107547 */ /* 0x000fea000b800000 */
[----:B------:R-:W2:Y:S01]  /*01f0*/  LDC.64 R38, c[0x0][0x8a8] ;  /* 0x00022a00ff267b82 */ /* 0x000ea20000000a00 */
[----:B------:R-:W2:Y:S02]  /*0200*/  LDCU.64 UR4, c[0x0][0x358] ;  /* 0x00006b00ff0477ac */ /* 0x000ea40008000a00 */
[----:B--2---:R2:W5:Y:S01]  /*0210*/  LDG.E R38, desc[UR4][R38.64] ;  /* 0x0000000426267981 */ /* 0x004562000c1e1900 */
[----:B------:R-:W-:Y:S05]  /*0220*/  BRA `(.L_x_2) ;  /* 0x0000000000087947 */ /* 0x000fea0003800000 */
.L_x_3:
[----:B------:R-:W2:Y:S02]  /*0230*/  LDCU UR4, c[0x0][0x8a0] ;  /* 0x00011400ff0477ac */ /* 0x000ea40008000800 */
[----:B--2---:R-:W-:Y:S02]  /*0240*/  MOV R38, UR4 ;  /* 0x0000000400267c02 */ /* 0x004fe40008000f00 */
.L_x_2:
[----:B------:R-:W-:Y:S01]  /*0250*/  IMAD.U32 R0, RZ, RZ, UR18 ;  /* 0x00000012ff007e24 */ /* 0x000fe2000f8e00ff */
[----:B------:R-:W-:Y:S04]  /*0260*/  BSSY.RECONVERGENT B0, `(.L_x_4) ;  /* 0x000000c000007945 */ /* 0x000fe80003800200 */
[C---:B------:R-:W-:Y:S02]  /*0270*/  ISETP.NE.OR P1, PT, R0.reuse, 0x1, !P3 ;  /* 0x000000010000780c */ /* 0x040fe40005f25670 */
[----:B------:R-:W-:-:S11]  /*0280*/  ISETP.NE.OR P0, PT, R0, 0x3, !P3 ;  /* 0x000000030000780c */ /* 0x000fd60005f05670 */
[----:B------:R-:W-:Y:S05]  /*0290*/  @P1 BRA `(.L_x_5) ;  /* 0x0000000000201947 */ /* 0x000fea0003800000 */
[----:B------:R-:W3:Y:S02]  /*02a0*/  LDCU.64 UR4, c[0x0][0x348] ;  /* 0x00006900ff0477ac */ /* 0x000ee40008000a00 */
[----:B---3--:R-:W-:Y:S02]  /*02b0*/  UIADD3 UR6, UP1, UPT, UR4, 0x80, URZ ;  /* 0x0000008004067890 */ /* 0x008fe4000ff3e0ff */
[----:B------:R-:W-:Y:S02]  /*02c0*/  UIADD3 UR4, UP0, UPT, UR4, 0x180, URZ ;  /* 0x0000018004047890 */ /* 0x000fe4000ff1e0ff */
[----:B------:R-:W-:Y:S02]  /*02d0*/  UIADD3.X UR7, UPT, UPT, URZ, UR5, URZ, UP1, !UPT ;  /* 0x00000005ff077290 */ /* 0x000fe40008ffe4ff */
[----:B------:R-:W-:-:S07]  /*02e0*/  UIADD3.X UR5, UPT, UPT, URZ, UR5, URZ, UP0, !UPT ;  /* 0x00000005ff057290 */ /* 0x000fce00087fe4ff */
[----:B------:R3:W-:Y:S02]  /*02f0*/  UTMACCTL.PF [UR6] ;  /* 0x00000000060079b9 */ /* 0x0007e40008040000 */
[----:B------:R3:W-:Y:S02]  /*0300*/  UTMACCTL.PF [UR4] ;  /* 0x00000000040079b9 */ /* 0x0007e40008040000 */
[----:B---3--:R-:W-:Y:S01]  /*0310*/  NOP ;  /* 0x0000000000007918 */ /* 0x008fe20000000000 */
.L_x_5:
[----:B------:R-:W-:Y:S05]  /*0320*/  BSYNC.RECONVERGENT B0 ;  /* 0x0000000000007941 */ /* 0x000fea0003800200 */
.L_x_4:
[----:B------:R-:W-:Y:S04]  /*0330*/  BSSY.RECONVERGENT B0, `(.L_x_6) ;  /* 0x000000a000007945 */ /* 0x000fe80003800200 */
        /* <DEDUP_REMOVED lines=9> */
.L_x_7:
[----:B------:R-:W-:Y:S05]  /*03d0*/  BSYNC.RECONVERGENT B0 ;  /* 0x0000000000007941 */ /* 0x000fea0003800200 */
.L_x_6:
[----:B------:R-:W3:Y:S01]  /*03e0*/  LDCU.64 UR4, c[0x0][0x888] ;  /* 0x00011100ff0477ac */ /* 0x000ee20008000a00 */
[----:B------:R-:W-:Y:S02]  /*03f0*/  UISETP.EQ.U32.AND UP2, UPT, UR8, URZ, UPT ;  /* 0x000000ff0800728c */ /* 0x000fe4000bf42070 */
[----:B------:R-:W-:Y:S02]  /*0400*/  UPLOP3.LUT UP3, UPT, UPT, UPT, UPT, 0x80, 0x8 ;  /* 0x000000000008789c */ /* 0x000fe40003f6f070 */
[----:B---3--:R-:W-:-:S04]  /*0410*/  UISETP.NE.U32.AND UP0, UPT, UR4, URZ, UPT ;  /* 0x000000ff0400728c */ /* 0x008fc8000bf05070 */
[----:B------:R-:W-:-:S04]  /*0420*/  UISETP.NE.AND.EX UP1, UPT, UR5, URZ, UPT, UP0 ;  /* 0x000000ff0500728c */ /* 0x000fc8000bf25300 */
[----:B------:R-:W-:-:S04]  /*0430*/  UISETP.EQ.OR.EX UP4, UPT, UR9, URZ, !UP1, UP2 ;  /* 0x000000ff0900728c */ /* 0x000fc8000cf82720 */
[----:B------:R-:W-:-:S06]  /*0440*/  UP2UR UR4, UPR, URZ, 0x10 ;  /* 0x00000010ff047883 */ /* 0x000fcc0008000000 */
[----:B------:R-:W-:Y:S01]  /*0450*/  MOV R88, UR4 ;  /* 0x0000000400587c02 */ /* 0x000fe20008000f00 */
[----:B------:R-:W-:Y:S06]  /*0460*/  BRA.U !UP4, `(.L_x_8) ;  /* 0x000000010c207547 */ /* 0x000fec000b800000 */
[----:B------:R-:W-:Y:S01]  /*0470*/  UISETP.NE.U32.AND UP2, UPT, UR8, URZ, UPT ;  /* 0x000000ff0800728c */ /* 0x000fe2000bf45070 */
[----:B-----5:R-:W-:Y:S01]  /*0480*/  FSETP.NEU.AND P0, PT, R41, RZ, PT ;  /* 0x000000ff2900720b */ /* 0x020fe20003f0d000 */
[----:B------:R-:W-:Y:S02]  /*0490*/  USEL UR4, URZ, 0xffffffff, UP1 ;  /* 0xffffffffff047887 */ /* 0x000fe40008800000 */
[----:B------:R-:W-:-:S10]  /*04a0*/  UISETP.NE.AND.EX UP2, UPT, UR9, URZ, UPT, UP2 ;  /* 0x000000ff0900728c */ /* 0x000fd4000bf45320 */
[----:B------:R-:W-:Y:S01]  /*04b0*/  VOTEU.ANY UP0, P0 ;  /* 0x0000000000ff7886 */ /* 0x000fe20000000100 */
[----:B------:R-:W-:-:S04]  /*04c0*/  @!UP2 USEL UR4, URZ, 0xffffffff, UP0 ;  /* 0xffffffffff04a887 */ /* 0x000fc80008000000 */
[----:B------:R-:W-:-:S04]  /*04d0*/  ULOP3.LUT UR4, UR4, 0x1, URZ, 0xc0, !UPT ;  /* 0x0000000104047892 */ /* 0x000fc8000f8ec0ff */
[----:B------:R-:W-:-:S11]  /*04e0*/  UISETP.NE.U32.AND UP3, UPT, UR4, 0x1, UPT ;  /* 0x000000010400788c */ /* 0x000fd6000bf65070 */
.L_x_8:
[----:B-1----:R-:W1:Y:S01]  /*04f0*/  SHFL.IDX PT, R2, R86, RZ, 0x1f ;  /* 0x00001fff56027589 */ /* 0x002e6200000e0000 */
[----:B------:R-:W-:Y:S01]  /*0500*/  UISETP.NE.AND UP6, UPT, UR18, 0x2, UPT ;  /* 0x000000021200788c */ /* 0x000fe2000bfc5270 */
[----:B-1----:R-:W-:-:S13]  /*0510*/  ISETP.NE.AND P0, PT, R2, RZ, PT ;  /* 0x000000ff0200720c */ /* 0x002fda0003f05270 */
[----:B------:R-:W-:Y:S05]  /*0520*/  @P0 BRA `(.L_x_9) ;  /* 0x0000000000500947 */ /* 0x000fea0003800000 */
[----:B------:R-:W1:Y:S01]  /*0530*/  S2UR UR4, SR_CgaCtaId ;  /* 0x00000000000479c3 */ /* 0x000e620000008800 */
[----:B------:R-:W-:Y:S01]  /*0540*/  UMOV UR5, 0x400 ;  /* 0x0000040000057882 */ /* 0x000fe20000000000 */
[----:B------:R-:W-:Y:S01]  /*0550*/  UMOV UR8, 0x1 ;  /* 0x0000000100087882 */ /* 0x000fe20000000000 */
[----:B------:R-:W-:Y:S01]  /*0560*/  UMOV UR6, 0x2 ;  /* 0x0000000200067882 */ /* 0x000fe20000000000 */
[----:B------:R-:W-:-:S04]  /*0570*/  UIADD3 UR8, UPT, UPT, -UR8, 0x100000, URZ ;  /* 0x0010000008087890 */ /* 0x000fc8000fffe1ff */
[----:B------:R-:W-:Y:S02]  /*0580*/  USHF.L.U32 UR9, UR8, 0xb, URZ ;  /* 0x0000000b08097899 */ /* 0x000fe400080006ff */
[----:B------:R-:W-:Y:S02]  /*0590*/  USHF.L.U32 UR8, UR8, 0x1, URZ ;  /* 0x0000000108087899 */ /* 0x000fe400080006ff */
[----:B------:R-:W-:-:S04]  /*05a0*/  UIADD3 UR6, UPT, UPT, -UR6, 0x100000, URZ ;  /* 0x0010000006067890 */ /* 0x000fc8000fffe1ff */
[----:B------:R-:W-:Y:S02]  /*05b0*/  USHF.L.U32 UR7, UR6, 0xb, URZ ;  /* 0x0000000b06077899 */ /* 0x000fe400080006ff */
[----:B------:R-:W-:Y:S01]  /*05c0*/  USHF.L.U32 UR6, UR6, 0x1, URZ ;  /* 0x0000000106067899 */ /* 0x000fe200080006ff */
[----:B------:R-:W-:Y:S01]  /*05d0*/  ELECT P0, URZ, PT ;  /* 0x0000000000ff782f */ /* 0x000fe20003800000 */
[----:B-1----:R-:W-:Y:S01]  /*05e0*/  ULEA UR4, UR4, UR5, 0x18 ;  /* 0x0000000504047291 */ /* 0x002fe2000f8ec0ff */
[----:B------:R-:W1:Y:S11]  /*05f0*/  FENCE.VIEW.ASYNC.S ;  /* 0x00000000000073c6 */ /* 0x000e760000000000 */
[----:B-1----:R1:W3:Y:S01]  /*0600*/  SYNCS.EXCH.64 URZ, [UR4], UR8 ;  /* 0x0000000804ff75b2 */ /* 0x0022e20008000100 */
[----:B------:R1:W4:Y:S01]  /*0610*/  SYNCS.EXCH.64 URZ, [UR4+0x18], UR6 ;  /* 0x0000180604ff75b2 */ /* 0x0003220008000100 */
[----:B------:R1:W1:Y:S01]  /*0620*/  SYNCS.EXCH.64 URZ, [UR4+0x8], UR8 ;  /* 0x0000080804ff75b2 */ /* 0x0002620008000100 */
[----:B------:R1:W1:Y:S01]  /*0630*/  SYNCS.EXCH.64 URZ, [UR4+0x20], UR6 ;  /* 0x0000200604ff75b2 */ /* 0x0002620008000100 */
[----:B------:R1:W1:Y:S01]  /*0640*/  SYNCS.EXCH.64 URZ, [UR4+0x10], UR8 ;  /* 0x0000100804ff75b2 */ /* 0x0002620008000100 */
[----:B------:R1:W1:Y:S01]  /*0650*/  SYNCS.EXCH.64 URZ, [UR4+0x28], UR6 ;  /* 0x0000280604ff75b2 */ /* 0x0002620008000100 */
[----:B------:R-:W-:Y:S01]  /*0660*/  NOP ;  /* 0x0000000000007918 */ /* 0x000fe20000000000 */
.L_x_9:
[----:B------:R-:W2:Y:S01]  /*0670*/  SHFL.IDX PT, R2, R86, RZ, 0x1f ;  /* 0x00001fff56027589 */ /* 0x000ea200000e0000 */
[----:B------:R-:W-:Y:S01]  /*0680*/  NOP ;  /* 0x0000000000007918 */ /* 0x000fe20000000000 */
[----:B--2---:R-:W-:-:S13]  /*0690*/  ISETP.NE.AND P0, PT, R2, 0x1, PT ;  /* 0x000000010200780c */ /* 0x004fda0003f05270 */
[----:B------:R-:W-:Y:S05]  /*06a0*/  @P0 BRA `(.L_x_10) ;  /* 0x0000000000580947 */ /* 0x000fea0003800000 */
[----:B-1----:R-:W1:Y:S01]  /*06b0*/  S2UR UR4, SR_CgaCtaId ;  /* 0x00000000000479c3 */ /* 0x002e620000008800 */
        /* <DEDUP_REMOVED lines=12> */
[----:B-1----:R2:W1:Y:S01]  /*0780*/  SYNCS.EXCH.64 URZ, [UR4+0x30], UR8 ;  /* 0x0000300804ff75b2 */ /* 0x0024620008000100 */
[----:B------:R2:W1:Y:S01]  /*0790*/  SYNCS.EXCH.64 URZ, [UR4+0x50], UR6 ;  /* 0x0000500604ff75b2 */ /* 0x0004620008000100 */
[----:B------:R2:W1:Y:S01]  /*07a0*/  SYNCS.EXCH.64 URZ, [UR4+0x38], UR8 ;  /* 0x0000380804ff75b2 */ /* 0x0004620008000100 */
[----:B------:R2:W1:Y:S01]  /*07b0*/  SYNCS.EXCH.64 URZ, [UR4+0x58], UR6 ;  /* 0x0000580604ff75b2 */ /* 0x0004620008000100 */
[----:B------:R2:W1:Y:S01]  /*07c0*/  SYNCS.EXCH.64 URZ, [UR4+0x40], UR8 ;  /* 0x0000400804ff75b2 */ /* 0x0004620008000100 */
[----:B------:R2:W1:Y:S01]  /*07d0*/  SYNCS.EXCH.64 URZ, [UR4+0x60], UR6 ;  /* 0x0000600604ff75b2 */ /* 0x0004620008000100 */
[----:B------:R2:W1:Y:S01]  /*07e0*/  SYNCS.EXCH.64 URZ, [UR4+0x48], UR8 ;  /* 0x0000480804ff75b2 */ /* 0x0004620008000100 */
[----:B------:R2:W1:Y:S02]  /*07f0*/  SYNCS.EXCH.64 URZ, [UR4+0x68], UR6 ;  /* 0x0000680604ff75b2 */ /* 0x0004640008000100 */
[----:B--2---:R-:W-:Y:S01]  /*0800*/  NOP ;  /* 0x0000000000007918 */ /* 0x004fe20000000000 */
.L_x_10:
[----:B------:R-:W2:Y:S01]  /*0810*/  SHFL.IDX PT, R2, R86, RZ, 0x1f ;  /* 0x00001fff56027589 */ /* 0x000ea200000e0000 */
[----:B------:R-:W-:Y:S01]  /*0820*/  NOP ;  /* 0x0000000000007918 */ /* 0x000fe20000000000 */
[----:B--2---:R-:W-:-:S13]  /*0830*/  ISETP.NE.AND P0, PT, R2, 0x3, PT ;  /* 0x000000030200780c */ /* 0x004fda0003f05270 */
[----:B------:R-:W-:Y:S05]  /*0840*/  @P0 BRA `(.L_x_11) ;  /* 0x0000000000300947 */ /* 0x000fea0003800000 */
[----:B-1----:R-:W1:Y:S01]  /*0850*/  S2UR UR4, SR_CgaCtaId ;  /* 0x00000000000479c3 */ /* 0x002e620000008800 */
[----:B------:R-:W-:Y:S01]  /*0860*/  UMOV UR6, 0x400 ;  /* 0x0000040000067882 */ /* 0x000fe20000000000 */
[----:B------:R-:W-:Y:S01]  /*0870*/  UMOV UR5, 0x20 ;  /* 0x0000002000057882 */ /* 0x000fe20000000000 */
[----:B------:R-:W-:Y:S01]  /*0880*/  ELECT P0, URZ, PT ;  /* 0x0000000000ff782f */ /* 0x000fe20003800000 */
[----:B-1----:R-:W-:Y:S02]  /*0890*/  ULEA UR6, UR4, UR6, 0x18 ;  /* 0x0000000604067291 */ /* 0x002fe4000f8ec0ff */
[----:B------:R-:W-:-:S04]  /*08a0*/  UIADD3 UR4, UPT, UPT, -UR5, 0x100000, URZ ;  /* 0x0010000005047890 */ /* 0x000fc8000fffe1ff */
[----:B------:R-:W-:Y:S02]  /*08b0*/  USHF.L.U32 UR5, UR4, 0xb, URZ ;  /* 0x0000000b04057899 */ /* 0x000fe400080006ff */
[----:B------:R-:W-:Y:S01]  /*08c0*/  USHF.L.U32 UR4, UR4, 0x1, URZ ;  /* 0x0000000104047899 */ /* 0x000fe200080006ff */
[----:B------:R-:W1:Y:S11]  /*08d0*/  FENCE.VIEW.ASYNC.S ;  /* 0x00000000000073c6 */ /* 0x000e760000000000 */
[----:B-1----:R2:W1:Y:S01]  /*08e0*/  SYNCS.EXCH.64 URZ, [UR6+0x70], UR4 ;  /* 0x0000700406ff75b2 */ /* 0x0024620008000100 */
[----:B------:R2:W1:Y:S02]  /*08f0*/  SYNCS.EXCH.64 URZ, [UR6+0x78], UR4 ;  /* 0x0000780406ff75b2 */ /* 0x0004640008000100 */
[----:B--2---:R-:W-:Y:S01]  /*0900*/  NOP ;  /* 0x0000000000007918 */ /* 0x004fe20000000000 */
.L_x_11:
[----:B------:R-:W2:Y:S01]  /*0910*/  SHFL.IDX PT, R2, R86, RZ, 0x1f ;  /* 0x00001fff56027589 */ /* 0x000ea200000e0000 */
[----:B------:R-:W-:Y:S01]  /*0920*/  NOP ;  /* 0x0000000000007918 */ /* 0x000fe20000000000 */
[----:B--2---:R-:W-:-:S13]  /*0930*/  ISETP.NE.AND P0, PT, R2, 0x4, PT ;  /* 0x000000040200780c */ /* 0x004fda0003f05270 */
[----:B------:R-:W-:Y:S05]  /*0940*/  @P0 BRA `(.L_x_12) ;  /* 0x00000000004c0947 */ /* 0x000fea0003800000 */
[----:B-1----:R-:W1:Y:S01]  /*0950*/  S2UR UR6, SR_CgaCtaId ;  /* 0x00000000000679c3 */ /* 0x002e620000008800 */
[----:B------:R-:W-:Y:S01]  /*0960*/  UMOV UR4, 0x1e0 ;  /* 0x000001e000047882 */ /* 0x000fe20000000000 */
[----:B------:R-:W-:Y:S01]  /*0970*/  UMOV UR5, 0x400 ;  /* 0x0000040000057882 */ /* 0x000fe20000000000 */
[----:B------:R-:W-:Y:S01]  /*0980*/  USEL UR4, UR4, 0x1a0, UP3 ;  /* 0x000001a004047887 */ /* 0x000fe20009800000 */
[----:B------:R-:W-:Y:S01]  /*0990*/  UMOV UR8, 0x1 ;  /* 0x0000000100087882 */ /* 0x000fe20000000000 */
[----:B------:R-:W-:Y:S01]  /*09a0*/  ELECT P0, URZ, PT ;  /* 0x0000000000ff782f */ /* 0x000fe20003800000 */
[----:B------:R-:W-:-:S04]  /*09b0*/  UIADD3 UR8, UPT, UPT, -UR8, 0x100000, URZ ;  /* 0x0010000008087890 */ /* 0x000fc8000fffe1ff */
[----:B------:R-:W-:Y:S02]  /*09c0*/  USHF.L.U32 UR9, UR8, 0xb, URZ ;  /* 0x0000000b08097899 */ /* 0x000fe400080006ff */
[----:B------:R-:W-:Y:S02]  /*09d0*/  USHF.L.U32 UR8, UR8, 0x1, URZ ;  /* 0x0000000108087899 */ /* 0x000fe400080006ff */
[----:B-1----:R-:W-:Y:S02]  /*09e0*/  ULEA UR6, UR6, UR5, 0x18 ;  /* 0x0000000506067291 */ /* 0x002fe4000f8ec0ff */
[----:B------:R-:W-:-:S04]  /*09f0*/  UIADD3 UR4, UPT, UPT, -UR4, 0x100000, URZ ;  /* 0x0010000004047890 */ /* 0x000fc8000fffe1ff */
[----:B------:R-:W-:Y:S02]  /*0a00*/  USHF.L.U32 UR5, UR4, 0xb, URZ ;  /* 0x0000000b04057899 */ /* 0x000fe400080006ff */
[----:B------:R-:W-:Y:S01]  /*0a10*/  USHF.L.U32 UR4, UR4, 0x1, URZ ;  /* 0x0000000104047899 */ /* 0x000fe200080006ff */
[----:B------:R-:W1:Y:S03]  /*0a20*/  FENCE.VIEW.ASYNC.S ;  /* 0x00000000000073c6 */ /* 0x000e660000000000 */
[----:B-1----:R2:W1:Y:S08]  /*0a30*/  SYNCS.EXCH.64 URZ, [UR6+0x80], UR8 ;  /* 0x0000800806ff75b2 */ /* 0x0024700008000100 */
[----:B------:R2:W1:Y:S01]  /*0a40*/  SYNCS.EXCH.64 URZ, [UR6+0x90], UR4 ;  /* 0x0000900406ff75b2 */ /* 0x0004620008000100 */
[----:B------:R2:W1:Y:S01]  /*0a50*/  SYNCS.EXCH.64 URZ, [UR6+0x88], UR8 ;  /* 0x0000880806ff75b2 */ /* 0x0004620008000100 */
[----:B------:R2:W1:Y:S02]  /*0a60*/  SYNCS.EXCH.64 URZ, [UR6+0x98], UR4 ;  /* 0x0000980406ff75b2 */ /* 0x0004640008000100 */
[----:B--2---:R-:W-:Y:S01]  /*0a70*/  NOP ;  /* 0x0000000000007918 */ /* 0x004fe20000000000 */
.L_x_12:
        /* <DEDUP_REMOVED lines=26> */
.L_x_13:
[----:B------:R-:W2:Y:S01]  /*0c20*/  SHFL.IDX PT, R2, R86, RZ, 0x1f ;  /* 0x00001fff56027589 */ /* 0x000ea200000e0000 */
[----:B------:R-:W-:Y:S01]  /*0c30*/  NOP ;  /* 0x0000000000007918 */ /* 0x000fe20000000000 */
[----:B--2---:R-:W-:-:S13]  /*0c40*/  ISETP.NE.AND P0, PT, R2, 0x3, PT ;  /* 0x000000030200780c */ /* 0x004fda0003f05270 */
[----:B------:R-:W-:Y:S05]  /*0c50*/  @P0 BRA `(.L_x_14) ;  /* 0x0000000000380947 */ /* 0x000fea0003800000 */
[----:B------:R-:W2:Y:S01]  /*0c60*/  S2UR UR5, SR_CgaCtaId ;  /* 0x00000000000579c3 */ /* 0x000ea20000008800 */
[----:B-1----:R-:W-:Y:S01]  /*0c70*/  UMOV UR4, 0x400 ;  /* 0x0000040000047882 */ /* 0x002fe20000000000 */
[----:B------:R-:W-:Y:S01]  /*0c80*/  UMOV UR6, 0x20 ;  /* 0x0000002000067882 */ /* 0x000fe20000000000 */
[----:B------:R-:W-:Y:S01]  /*0c90*/  ELECT P0, URZ, PT ;  /* 0x0000000000ff782f */ /* 0x000fe20003800000 */
[----:B------:R-:W-:-:S04]  /*0ca0*/  UIADD3 UR6, UPT, UPT, -UR6, 0x100000, URZ ;  /* 0x0010000006067890 */ /* 0x000fc8000fffe1ff */
[----:B------:R-:W-:Y:S02]  /*0cb0*/  USHF.L.U32 UR7, UR6, 0xb, URZ ;  /* 0x0000000b06077899 */ /* 0x000fe400080006ff */
[----:B------:R-:W-:Y:S02]  /*0cc0*/  USHF.L.U32 UR6, UR6, 0x1, URZ ;  /* 0x0000000106067899 */ /* 0x000fe400080006ff */
[----:B--2---:R-:W-:Y:S01]  /*0cd0*/  ULEA UR4, UR5, UR4, 0x18 ;  /* 0x0000000405047291 */ /* 0x004fe2000f8ec0ff */
[----:B------:R-:W1:Y:S11]  /*0ce0*/  FENCE.VIEW.ASYNC.S ;  /* 0x00000000000073c6 */ /* 0x000e760000000000 */
[----:B-1----:R2:W1:Y:S01]  /*0cf0*/  SYNCS.EXCH.64 URZ, [UR4+0xe0], UR6 ;  /* 0x0000e00604ff75b2 */ /* 0x0024620008000100 */
[----:B------:R2:W1:Y:S01]  /*0d00*/  SYNCS.EXCH.64 URZ, [UR4+0xf0], UR6 ;  /* 0x0000f00604ff75b2 */ /* 0x0004620008000100 */
[----:B------:R2:W1:Y:S01]  /*0d10*/  SYNCS.EXCH.64 URZ, [UR4+0xe8], UR6 ;  /* 0x0000e80604ff75b2 */ /* 0x0004620008000100 */
[----:B------:R2:W1:Y:S02]  /*0d20*/  SYNCS.EXCH.64 URZ, [UR4+0xf8], UR6 ;  /* 0x0000f80604ff75b2 */ /* 0x0004640008000100 */
[----:B--2---:R-:W-:Y:S01]  /*0d30*/  NOP ;  /* 0x0000000000007918 */ /* 0x004fe20000000000 */
.L_x_14:
[----:B-1----:R-:W1:Y:S01]  /*0d40*/  LDCU UR4, c[0x0][0x36c] ;  /* 0x00006d80ff0477ac */ /* 0x002e620008000800 */
[----:B------:R-:W-:Y:S01]  /*0d50*/  ISETP.NE.OR P3, PT, R0, 0x2, !P3 ;  /* 0x000000020000780c */ /* 0x000fe20005f65670 */
[----:B------:R-:W-:Y:S01]  /*0d60*/  NOP ;  /* 0x0000000000007918 */ /* 0x000fe20000000000 */
[----:B------:R-:W-:Y:S01]  /*0d70*/  LOP3.LUT R0, R95, 0x1f, RZ, 0xc0, !PT ;  /* 0x0000001f5f007812 */ /* 0x000fe200078ec0ff */
[----:B------:R-:W-:Y:S02]  /*0d80*/  UISETP.NE.AND UP4, UPT, UR18, URZ, UPT ;  /* 0x000000ff1200728c */ /* 0x000fe4000bf85270 */
[----:B-1----:R-:W-:-:S09]  /*0d90*/  UISETP.EQ.U32.AND UP5, UPT, UR4, 0x1, UPT ;  /* 0x000000010400788c */ /* 0x002fd2000bfa2070 */
[----:B------:R-:W-:Y:S05]  /*0da0*/  BRA.U !UP5, `(.L_x_15) ;  /* 0x000000010d087547 */ /* 0x000fea000b800000 */
[----:B---34-:R-:W-:Y:S01]  /*0db0*/  UCGABAR_ARV ;  /* 0x00000000000079c7 */ /* 0x018fe20008000000 */
[----:B------:R-:W-:Y:S05]  /*0dc0*/  BRA `(.L_x_16) ;  /* 0x0000000000047947 */ /* 0x000fea0003800000 */
.L_x_15:
[----:B---34-:R-:W-:Y:S01]  /*0dd0*/  NOP ;  /* 0x0000000000007918 */ /* 0x018fe20000000000 */
.L_x_16:
[----:B------:R-:W1:Y:S01]  /*0de0*/  S2UR UR30, SR_CTAID.X ;  /* 0x00000000001e79c3 */ /* 0x000e620000002500 */
[----:B------:R-:W-:-:S05]  /*0df0*/  CS2R.32 R87, SR_CgaSize ;  /* 0x0000000000577805 */ /* 0x000fca0000008a00 */
[----:B------:R-:W-:-:S05]  /*0e00*/  IMAD R87, R87, -0xa0, RZ ;  /* 0xffffff6057577824 */ /* 0x000fca00078e02ff */
[----:B------:R-:W-:-:S14]  /*0e10*/  R2UR UR5, R87 ;  /* 0x00000000570572ca */ /* 0x000fdc00000e0000 */
[----:B------:R-:W2:Y:S01]  /*0e20*/  LDCU UR5, c[0x0][UR5+0x2b0] ;  /* 0x00005600050577ac */ /* 0x000ea20008000800 */
[----:B------:R-:W-:-:S05]  /*0e30*/  CS2R.32 R87, SR_CgaSize ;  /* 0x0000000000577805 */ /* 0x000fca0000008a00 */
[----:B------:R-:W-:-:S05]  /*0e40*/  IMAD R87, R87, -0xa0, RZ ;  /* 0xffffff6057577824 */ /* 0x000fca00078e02ff */
[----:B------:R-:W-:-:S14]  /*0e50*/  R2UR UR4, R87 ;  /* 0x00000000570472ca */ /* 0x000fdc00000e0000 */
[----:B------:R-:W3:Y:S01]  /*0e60*/  LDCU UR4, c[0x0][UR4+0x2b4] ;  /* 0x00005680040477ac */ /* 0x000ee20008000800 */
[----:B------:R-:W4:Y:S01]  /*0e70*/  S2UR UR31, SR_CTAID.Y ;  /* 0x00000000001f79c3 */ /* 0x000f220000002600 */
[----:B------:R-:W-:-:S05]  /*0e80*/  CS2R.32 R87, SR_CgaSize ;  /* 0x0000000000577805 */ /* 0x000fca0000008a00 */
[----:B------:R-:W-:-:S05]  /*0e90*/  IMAD R87, R87, -0xa0, RZ ;  /* 0xffffff6057577824 */ /* 0x000fca00078e02ff */
[----:B------:R-:W-:-:S14]  /*0ea0*/  R2UR UR7, R87 ;  /* 0x00000000570772ca */ /* 0x000fdc00000e0000 */
[----:B------:R-:W3:Y:S01]  /*0eb0*/  LDCU UR7, c[0x0][UR7+0x2a0] ;  /* 0x00005400070777ac */ /* 0x000ee20008000800 */
[----:B------:R-:W-:-:S05]  /*0ec0*/  CS2R.32 R87, SR_CgaSize ;  /* 0x0000000000577805 */ /* 0x000fca0000008a00 */
[----:B------:R-:W-:-:S05]  /*0ed0*/  IMAD R87, R87, -0xa0, RZ ;  /* 0xffffff6057577824 */ /* 0x000fca00078e02ff */
[----:B------:R-:W-:-:S14]  /*0ee0*/  R2UR UR59, R87 ;  /* 0x00000000573b72ca */ /* 0x000fdc00000e0000 */
[----:B------:R-:W3:Y:S01]  /*0ef0*/  LDCU UR59, c[0x0][UR59+0x2a4] ;  /* 0x000054803b3b77ac */ /* 0x000ee20008000800 */
[----:B------:R-:W3:Y:S01]  /*0f00*/  S2UR UR8, SR_CgaCtaId ;  /* 0x00000000000879c3 */ /* 0x000ee20000008800 */
[----:B------:R-:W3:Y:S01]  /*0f10*/  LDCU UR19, c[0x0][0xb24] ;  /* 0x00016480ff1377ac */ /* 0x000ee20008000800 */
[----:B------:R-:W3:Y:S01]  /*0f20*/  LDCU UR42, c[0x0][0xb24] ;  /* 0x00016480ff2a77ac */ /* 0x000ee20008000800 */
[----:B-1----:R-:W-:Y:S01]  /*0f30*/  I2FP.F32.U32 R3, UR30 ;  /* 0x0000001e00037c45 */ /* 0x002fe20008201000 */
[----:B------:R-:W1:Y:S04]  /*0f40*/  LDCU UR22, c[0x0][0xb30] ;  /* 0x00016600ff1677ac */ /* 0x000e680008000800 */
[----:B--2---:R-:W-:Y:S01]  /*0f50*/  FMUL R3, R3, UR5 ;  /* 0x0000000503037c20 */ /* 0x004fe20008400000 */
[----:B----4-:R-:W-:-:S05]  /*0f60*/  I2FP.F32.U32 R2, UR31 ;  /* 0x0000001f00027c45 */ /* 0x010fca0008201000 */
[----:B------:R-:W2:Y:S01]  /*0f70*/  F2I.U32.TRUNC.NTZ R3, R3 ;  /* 0x0000000300037305 */ /* 0x000ea2000020f000 */
[----:B---3--:R-:W-:Y:S01]  /*0f80*/  FMUL R2, R2, UR4 ;  /* 0x0000000402027c20 */ /* 0x008fe20008400000 */
[----:B------:R-:W-:-:S06]  /*0f90*/  USHF.L.U32 UR28, UR8, 0xd, URZ ;  /* 0x0000000d081c7899 */ /* 0x000fcc00080006ff */
[----:B------:R-:W3:Y:S01]  /*0fa0*/  F2I.U32.TRUNC.NTZ R2, R2 ;  /* 0x0000000200027305 */ /* 0x000ee2000020f000 */
[----:B------:R-:W-:Y:S01]  /*0fb0*/  ULOP3.LUT UR28, UR28, 0x2000, URZ, 0xc0, !UPT ;  /* 0x000020001c1c7892 */ /* 0x000fe2000f8ec0ff */
[----:B--2---:R-:W-:Y:S02]  /*0fc0*/  R2UR UR4, R3 ;  /* 0x00000000030472ca */ /* 0x004fe400000e0000 */
[----:B---3--:R-:W-:Y:S02]  /*0fd0*/  R2UR UR6, R2 ;  /* 0x00000000020672ca */ /* 0x008fe400000e0000 */
[----:B------:R-:W-:-:S09]  /*0fe0*/  PRMT R2, RZ, 0x7610, R2 ;  /* 0x00007610ff027816 */ /* 0x000fd20000000002 */
[----:B------:R-:W-:-:S04]  /*0ff0*/  UIADD3 UR5, UPT, UPT, -UR4, URZ, URZ ;  /* 0x000000ff04057290 */ /* 0x000fc8000fffe1ff */
[----:B------:R-:W-:Y:S02]  /*1000*/  UIMAD UR5, UR7, UR5, UR30 ;  /* 0x00000005070572a4 */ /* 0x000fe4000f8e021e */
[----:B------:R-:W-:-:S04]  /*1010*/  UIADD3 UR4, UPT, UPT, -UR6, URZ, URZ ;  /* 0x000000ff06047290 */ /* 0x000fc8000fffe1ff */
[----:B------:R-:W-:Y:S01]  /*1020*/  IMAD.U32 R87, RZ, RZ, UR5 ;  /* 0x00000005ff577e24 */ /* 0x000fe2000f8e00ff */
[----:B------:R-:W-:Y:S01]  /*1030*/  UIMAD UR59, UR59, UR4, UR31 ;  /* 0x000000043b3b72a4 */ /* 0x000fe2000f8e021f */
[----:B-1----:R-:W-:Y:S11]  /*1040*/  BRA.U UP4, `(.L_x_17) ;  /* 0x0000000104287547 */ /* 0x002ff6000b800000 */
[----:B------:R-:W-:Y:S01]  /*1050*/  R2UR UR6, R87 ;  /* 0x00000000570672ca */ /* 0x000fe200000e0000 */
[----:B------:R-:W-:-:S12]  /*1060*/  UISETP.NE.AND UP0, UPT, UR59, URZ, UPT ;  /* 0x000000ff3b00728c */ /* 0x000fd8000bf05270 */
[----:B------:R-:W-:-:S04]  /*1070*/  UISETP.EQ.OR UP0, UPT, UR6, URZ, !UP0 ;  /* 0x000000ff0600728c */ /* 0x000fc8000c702670 */
[----:B------:R-:W-:Y:S02]  /*1080*/  USEL UR5, URZ, 0x1, !UP0 ;  /* 0x00000001ff057887 */ /* 0x000fe4000c000000 */
[----:B------:R-:W-:-:S04]  /*1090*/  UISETP.NE.AND UP0, UPT, UR59, URZ, UPT ;  /* 0x000000ff3b00728c */ /* 0x000fc8000bf05270 */
[----:B------:R-:W-:Y:S02]  /*10a0*/  USEL UR4, URZ, 0x2, UP0 ;  /* 0x00000002ff047887 */ /* 0x000fe40008000000 */
[----:B------:R-:W-:-:S04]  /*10b0*/  UISETP.NE.AND UP0, UPT, UR6, 0x1, UPT ;  /* 0x000000010600788c */ /* 0x000fc8000bf05270 */
[----:B------:R-:W-:-:S04]  /*10c0*/  USEL UR4, UR4, 0x2, UP0 ;  /* 0x0000000204047887 */ /* 0x000fc80008000000 */
[----:B------:R-:W-:-:S06]  /*10d0*/  UIADD3 UR4, UPT, UPT, UR5, UR4, URZ ;  /* 0x0000000405047290 */ /* 0x000fcc000fffe0ff */
[----:B------:R-:W-:-:S07]  /*10e0*/  MOV R2, UR4 ;  /* 0x0000000400027c02 */ /* 0x000fce0008000f00 */
.L_x_17:
[----:B------:R-:W1:Y:S01]  /*10f0*/  S2UR UR36, SR_CTAID.Z ;  /* 0x00000000002479c3 */ /* 0x000e620000002700 */
[----:B------:R-:W-:-:S09]  /*1100*/  UISETP.GE.AND UP0, UPT, UR19, 0x1, UPT ;  /* 0x000000011300788c */ /* 0x000fd2000bf06270 */
[----:B------:R-:W-:Y:S05]  /*1110*/  BRA.U !UP0, `(.L_x_18) ;  /* 0x0000000108d47547 */ /* 0x000fea000b800000 */
[----:B------:R-:W2:Y:S01]  /*1120*/  LDCU.128 UR12, c[0x0][0xb10] ;  /* 0x00016200ff0c77ac */ /* 0x000ea20008000c00 */
[----:B------:R-:W3:Y:S01]  /*1130*/  LDCU UR20, c[0x0][0xb0c] ;  /* 0x00016180ff1477ac */ /* 0x000ee20008000800 */
[----:B------:R-:W4:Y:S01]  /*1140*/  LDCU UR6, c[0x0][0x370] ;  /* 0x00006e00ff0677ac */ /* 0x000f220008000800 */
[----:B------:R-:W1:Y:S01]  /*1150*/  LDCU UR7, c[0x0][0x374] ;  /* 0x00006e80ff0777ac */ /* 0x000e620008000800 */
[----:B------:R-:W1:Y:S01]  /*1160*/  LDCU UR21, c[0x0][0xb20] ;  /* 0x00016400ff1577ac */ /* 0x000e620008000800 */
[----:B--2---:R-:W-:Y:S02]  /*1170*/  UIMAD.WIDE.U32 UR4, UR30, UR12, URZ ;  /* 0x0000000c1e0472a5 */ /* 0x004fe4000f8e00ff */
[----:B---3--:R-:W-:Y:S01]  /*1180*/  UISETP.NE.AND UP0, UPT, UR20, 0x1, UPT ;  /* 0x000000011400788c */ /* 0x008fe2000bf05270 */
[----:B------:R-:W2:Y:S01]  /*1190*/  LDCU.64 UR8, c[0x0][0xb28] ;  /* 0x00016500ff0877ac */ /* 0x000ea20008000a00 */
[----:B----4-:R-:W-:-:S03]  /*11a0*/  UIMAD.WIDE.U32 UR10, UR6, UR12, URZ ;  /* 0x0000000c060a72a5 */ /* 0x010fc6000f8e00ff */
[----:B------:R-:W-:Y:S01]  /*11b0*/  UMOV UR4, UR5 ;  /* 0x0000000500047c82 */ /* 0x000fe20008000000 */
[----:B------:R-:W-:Y:S02]  /*11c0*/  UISETP.NE.AND UP2, UPT, UR19, 0x1, UPT ;  /* 0x000000011300788c */ /* 0x000fe4000bf45270 */
[----:B------:R-:W-:Y:S01]  /*11d0*/  USHF.R.U32.HI UR4, URZ, UR13, UR4 ;  /* 0x0000000dff047299 */ /* 0x000fe20008011604 */
[----:B------:R-:W-:Y:S01]  /*11e0*/  UMOV UR10, UR11 ;  /* 0x0000000b000a7c82 */ /* 0x000fe20008000000 */
[----:B------:R-:W-:Y:S02]  /*11f0*/  UIMAD.WIDE.U32 UR16, UR31, UR15, URZ ;  /* 0x0000000f1f1072a5 */ /* 0x000fe4000f8e00ff */
[----:B------:R-:W-:Y:S02]  /*1200*/  USEL UR5, UR30, UR4, !UP0 ;  /* 0x000000041e057287 */ /* 0x000fe4000c000000 */
[----:B------:R-:W-:Y:S02]  /*1210*/  @UP0 USHF.R.U32.HI UR6, URZ, UR13, UR10 ;  /* 0x0000000dff060299 */ /* 0x000fe4000801160a */
[----:B------:R-:W-:-:S02]  /*1220*/  UISETP.NE.AND UP0, UPT, UR14, 0x1, UPT ;  /* 0x000000010e00788c */ /* 0x000fc4000bf05270 */
[----:B-1----:R-:W-:Y:S02]  /*1230*/  UIMAD.WIDE.U32 UR10, UR7, UR15, URZ ;  /* 0x0000000f070a72a5 */ /* 0x002fe4000f8e00ff */
[----:B--2---:R-:W-:Y:S01]  /*1240*/  UIMAD.WIDE.U32 UR12, UR6, UR8, URZ ;  /* 0x00000008060c72a5 */ /* 0x004fe2000f8e00ff */
[----:B------:R-:W-:Y:S02]  /*1250*/  UMOV UR4, UR17 ;  /* 0x0000001100047c82 */ /* 0x000fe40008000000 */
[----:B------:R-:W-:Y:S02]  /*1260*/  USHF.R.U32.HI UR4, URZ, UR21, UR4 ;  /* 0x00000015ff047299 */ /* 0x000fe40008011604 */
[----:B------:R-:W-:Y:S02]  /*1270*/  UMOV UR10, UR11 ;  /* 0x0000000b000a7c82 */ /* 0x000fe40008000000 */
[----:B------:R-:W-:Y:S01]  /*1280*/  UMOV UR12, UR13 ;  /* 0x0000000d000c7c82 */ /* 0x000fe20008000000 */
[----:B------:R-:W-:-:S02]  /*1290*/  @UP0 USHF.R.U32.HI UR7, URZ, UR21, UR10 ;  /* 0x00000015ff070299 */ /* 0x000fc4000801160a */
[----:B------:R-:W-:Y:S02]  /*12a0*/  USEL UR4, UR31, UR4, !UP0 ;  /* 0x000000041f047287 */ /* 0x000fe4000c000000 */
[----:B------:R-:W-:Y:S02]  /*12b0*/  UIMAD.WIDE.U32 UR10, UR7, UR8, URZ ;  /* 0x00000008070a72a5 */ /* 0x000fe4000f8e00ff */
[----:B------:R-:W-:Y:S02]  /*12c0*/  @UP2 USHF.R.U32.HI UR6, URZ, UR9, UR12 ;  /* 0x00000009ff062299 */ /* 0x000fe4000801160c */
[----:B------:R-:W-:-:S03]  /*12d0*/  UIMAD.WIDE.U32 UR12, UR4, UR8, URZ ;  /* 0x00000008040c72a5 */ /* 0x000fc6000f8e00ff */
[----:B------:R-:W-:Y:S02]  /*12e0*/  UMOV UR10, UR11 ;  /* 0x0000000b000a7c82 */ /* 0x000fe40008000000 */
[----:B------:R-:W-:Y:S02]  /*12f0*/  @UP2 USHF.R.U32.HI UR7, URZ, UR9, UR10 ;  /* 0x00000009ff072299 */ /* 0x000fe4000801160a */
[----:B------:R-:W-:Y:S02]  /*1300*/  UIMAD UR10, UR6, UR19, URZ ;  /* 0x00000013060a72a4 */ /* 0x000fe4000f8e02ff */
[----:B------:R-:W-:-:S04]  /*1310*/  UIMAD UR7, UR7, UR19, URZ ;  /* 0x00000013070772a4 */ /* 0x000fc8000f8e02ff */
[----:B------:R-:W-:-:S03]  /*1320*/  UISETP.GE.AND UP0, UPT, UR4, UR7, UPT ;  /* 0x000000070400728c */ /* 0x000fc6000bf06270 */
[----:B------:R-:W-:Y:S01]  /*1330*/  UMOV UR7, UR13 ;  /* 0x0000000d00077c82 */ /* 0x000fe20008000000 */
[----:B------:R-:W-:Y:S02]  /*1340*/  UISETP.GE.OR UP0, UPT, UR5, UR10, UP0 ;  /* 0x0000000a0500728c */ /* 0x000fe40008706670 */
[----:B------:R-:W-:Y:S02]  /*1350*/  UIMAD.WIDE.U32 UR10, UR5, UR8, URZ ;  /* 0x00000008050a72a5 */ /* 0x000fe4000f8e00ff */
[----:B------:R-:W-:Y:S02]  /*1360*/  USHF.R.U32.HI UR7, URZ, UR9, UR7 ;  /* 0x00000009ff077299 */ /* 0x000fe40008011607 */
[----:B------:R-:W-:Y:S02]  /*1370*/  UIADD3 UR10, UPT, UPT, -UR4, URZ, URZ ;  /* 0x000000ff040a7290 */ /* 0x000fe4000fffe1ff */
[----:B------:R-:W-:Y:S02]  /*1380*/  USEL UR7, UR4, UR7, !UP2 ;  /* 0x0000000704077287 */ /* 0x000fe4000d000000 */
[----:B------:R-:W-:Y:S01]  /*1390*/  UIMAD UR10, UR14, UR10, UR31 ;  /* 0x0000000a0e0a72a4 */ /* 0x000fe2000f8e021f */
[----:B------:R-:W-:Y:S01]  /*13a0*/  @!UP0 UMOV UR8, UR11 ;  /* 0x0000000b00088c82 */ /* 0x000fe20008000000 */
[----:B------:R-:W-:-:S02]  /*13b0*/  UIADD3 UR11, UPT, UPT, -UR5, URZ, URZ ;  /* 0x000000ff050b7290 */ /* 0x000fc4000fffe1ff */
[----:B------:R-:W-:Y:S02]  /*13c0*/  @!UP0 USHF.R.U32.HI UR8, URZ, UR9, UR8 ;  /* 0x00000009ff088299 */ /* 0x000fe40008011608 */
[----:B------:R-:W-:Y:S02]  /*13d0*/  UIADD3 UR9, UPT, UPT, -UR7, URZ, URZ ;  /* 0x000000ff07097290 */ /* 0x000fe4000fffe1ff */
[----:B------:R-:W-:Y:S02]  /*13e0*/  @!UP0 USEL UR8, UR5, UR8, !UP2 ;  /* 0x0000000805088287 */ /* 0x000fe4000d000000 */
[----:B------:R-:W-:Y:S02]  /*13f0*/  UIMAD UR9, UR19, UR9, UR4 ;  /* 0x00000009130972a4 */ /* 0x000fe4000f8e0204 */
[----:B------:R-:W-:Y:S02]  /*1400*/  @!UP0 UIADD3 UR7, UPT, UPT, UR7, -UR8, URZ ;  /* 0x8000000807078290 */ /* 0x000fe4000fffe0ff */
[----:B------:R-:W-:-:S02]  /*1410*/  @!UP0 UIMAD UR6, UR9, UR6, UR8 ;  /* 0x00000006090682a4 */ /* 0x000fc4000f8e0208 */
[----:B------:R-:W-:Y:S02]  /*1420*/  @!UP0 UIMAD UR4, UR7, UR19, UR5 ;  /* 0x00000013070482a4 */ /* 0x000fe4000f8e0205 */
[----:B------:R-:W-:Y:S02]  /*1430*/  UIMAD UR30, UR20, UR11, UR30 ;  /* 0x0000000b141e72a4 */ /* 0x000fe4000f8e021e */
[----:B------:R-:W-:Y:S01]  /*1440*/  UIMAD UR31, UR4, UR14, UR10 ;  /* 0x0000000e041f72a4 */ /* 0x000fe2000f8e020a */
[----:B------:R-:W-:Y:S02]  /*1450*/  @!UP0 UMOV UR5, UR6 ;  /* 0x0000000600058c82 */ /* 0x000fe40008000000 */
[----:B------:R-:W-:-:S12]  /*1460*/  UIMAD UR30, UR5, UR20, UR30 ;  /* 0x00000014051e72a4 */ /* 0x000fd8000f8e021e */
.L_x_18:
[----:B------:R-:W-:-:S09]  /*1470*/  UISETP.NE.AND UP0, UPT, UR22, 0x1, UPT ;  /* 0x000000011600788c */ /* 0x000fd2000bf05270 */
[----:B------:R-:W-:Y:S05]  /*1480*/  BRA.U UP0, `(.L_x_19) ;  /* 0x0000000100407547 */ /* 0x000fea000b800000 */
[----:B------:R-:W2:Y:S01]  /*1490*/  LDCU.128 UR8, c[0x0][0xb10] ;  /* 0x00016200ff0877ac */ /* 0x000ea20008000c00 */
[----:B------:R-:W3:Y:S01]  /*14a0*/  LDCU UR12, c[0x0][0xb0c] ;  /* 0x00016180ff0c77ac */ /* 0x000ee20008000800 */
[----:B------:R-:W4:Y:S01]  /*14b0*/  LDCU UR13, c[0x0][0xb20] ;  /* 0x00016400ff0d77ac */ /* 0x000f220008000800 */
[----:B--2---:R-:W-:Y:S02]  /*14c0*/  UIMAD.WIDE.U32 UR4, UR30, UR8, URZ ;  /* 0x000000081e0472a5 */ /* 0x004fe4000f8e00ff */
[----:B------:R-:W-:Y:S02]  /*14d0*/  UIMAD.WIDE.U32 UR6, UR31, UR11, URZ ;  /* 0x0000000b1f0672a5 */ /* 0x000fe4000f8e00ff */
[----:B---3--:R-:W-:Y:S02]  /*14e0*/  UISETP.NE.AND UP0, UPT, UR12, 0x1, UPT ;  /* 0x000000010c00788c */ /* 0x008fe4000bf05270 */
[----:B------:R-:W-:-:S03]  /*14f0*/  USHF.R.U32.HI UR5, URZ, UR9, UR5 ;  /* 0x00000009ff057299 */ /* 0x000fc60008011605 */
[----:B------:R-:W-:Y:S01]  /*1500*/  UMOV UR4, UR7 ;  /* 0x0000000700047c82 */ /* 0x000fe20008000000 */
[----:B------:R-:W-:Y:S02]  /*1510*/  USEL UR5, UR30, UR5, !UP0 ;  /* 0x000000051e057287 */ /* 0x000fe4000c000000 */
[----:B------:R-:W-:Y:S02]  /*1520*/  UISETP.NE.AND UP0, UPT, UR10, 0x1, UPT ;  /* 0x000000010a00788c */ /* 0x000fe4000bf05270 */
[----:B----4-:R-:W-:-:S04]  /*1530*/  USHF.R.U32.HI UR4, URZ, UR13, UR4 ;  /* 0x0000000dff047299 */ /* 0x010fc80008011604 */
[----:B------:R-:W-:-:S04]  /*1540*/  USEL UR4, UR31, UR4, !UP0 ;  /* 0x000000041f047287 */ /* 0x000fc8000c000000 */
[----:B------:R-:W-:Y:S02]  /*1550*/  UIADD3 UR6, UPT, UPT, UR5, -UR4, URZ ;  /* 0x8000000405067290 */ /* 0x000fe4000fffe0ff */
[----:B------:R-:W-:Y:S02]  /*1560*/  UIADD3 UR4, UPT, UPT, -UR5, UR4, URZ ;  /* 0x0000000405047290 */ /* 0x000fe4000fffe1ff */
[----:B------:R-:W-:Y:S02]  /*1570*/  UIMAD UR31, UR6, UR10, UR31 ;  /* 0x0000000a061f72a4 */ /* 0x000fe4000f8e021f */
[----:B------:R-:W-:-:S12]  /*1580*/  UIMAD UR30, UR4, UR12, UR30 ;  /* 0x0000000c041e72a4 */ /* 0x000fd8000f8e021e */
.L_x_19:
[----:B------:R-:W-:Y:S01]  /*1590*/  UISETP.NE.AND UP0, UPT, UR18, 0x2, UPT ;  /* 0x000000021200788c */ /* 0x000fe2000bf05270 */
[----:B------:R-:W-:Y:S09]  /*15a0*/  BRA.U !UP5, `(.L_x_20) ;  /* 0x000000010d0c7547 */ /* 0x000ff2000b800000 */
[----:B------:R-:W-:Y:S01]  /*15b0*/  UCGABAR_WAIT ;  /* 0x0000000000007dc7 */ /* 0x000fe20008000000 */
[----:B------:R-:W-:Y:S01]  /*15c0*/  CCTL.IVALL ;  /* 0x00000000ff00798f */ /* 0x000fe20002000000 */
[----:B------:R-:W-:Y:S05]  /*15d0*/  BRA `(.L_x_21) ;  /* 0x0000000000047947 */ /* 0x000fea0003800000 */
.L_x_20:
[----:B------:R-:W-:Y:S06]  /*15e0*/  BAR.SYNC.DEFER_BLOCKING 0x0 ;  /* 0x0000000000007b1d */ /* 0x000fec0000010000 */
.L_x_21:
[----:B------:R-:W-:Y:S05]  /*15f0*/  BRA.U UP0, `(.L_x_22) ;  /* 0x0000001100987547 */ /* 0x000fea000b800000 */
[----:B------:R-:W2:Y:S01]  /*1600*/  LDCU UR6, c[0x0][0x38c] ;  /* 0x00007180ff0677ac */ /* 0x000ea20008000800 */
[----:B------:R-:W3:Y:S01]  /*1610*/  S2UR UR8, SR_CgaCtaId ;  /* 0x00000000000879c3 */ /* 0x000ee20000008800 */
[----:B------:R-:W-:Y:S01]  /*1620*/  PLOP3.LUT P1, PT, PT, PT, UP3, 0x80, 0x8 ;  /* 0x000000000008781c */ /* 0x000fe20003f2f038 */
[----:B------:R-:W-:Y:S01]  /*1630*/  IMAD.MOV.U32 R12, RZ, RZ, 0x1 ;  /* 0x00000001ff0c7424 */ /* 0x000fe200078e00ff */
[----:B------:R-:W-:Y:S01]  /*1640*/  UMOV UR7, 0x400 ;  /* 0x0000040000077882 */ /* 0x000fe20000000000 */
[----:B------:R-:W-:Y:S01]  /*1650*/  UISETP.NE.AND UP1, UPT, UR18, URZ, UPT ;  /* 0x000000ff1200728c */ /* 0x000fe2000bf25270 */
[----:B------:R-:W-:Y:S01]  /*1660*/  ISETP.EQ.OR P2, PT, R0, RZ, P3 ;  /* 0x000000ff0000720c */ /* 0x000fe20001f42670 */
[----:B------:R-:W-:Y:S01]  /*1670*/  USEL UR24, URZ, 0x1, UP6 ;  /* 0x00000001ff187887 */ /* 0x000fe2000b000000 */
[----:B------:R-:W-:Y:S02]  /*1680*/  PLOP3.LUT P1, PT, P1, PT, PT, 0x8, 0x80 ;  /* 0x000000000080781c */ /* 0x000fe40000f2e170 */
[----:B------:R-:W-:Y:S01]  /*1690*/  CS2R R10, SRZ ;  /* 0x00000000000a7805 */ /* 0x000fe2000001ff00 */
[----:B------:R-:W-:Y:S01]  /*16a0*/  IMAD.MOV.U32 R9, RZ, RZ, RZ ;  /* 0x000000ffff097224 */ /* 0x000fe200078e00ff */
[----:B------:R-:W4:Y:S01]  /*16b0*/  LDCU UR40, c[0x0][0x370] ;  /* 0x00006e00ff2877ac */ /* 0x000f220008000800 */
[----:B------:R-:W-:Y:S01]  /*16c0*/  IMAD.MOV.U32 R8, RZ, RZ, 0x1 ;  /* 0x00000001ff087424 */ /* 0x000fe200078e00ff */
[----:B------:R-:W1:Y:S01]  /*16d0*/  LDCU.64 UR26, c[0x0][0x348] ;  /* 0x00006900ff1a77ac */ /* 0x000e620008000a00 */
[----:B--2---:R-:W-:-:S02]  /*16e0*/  UIADD3 UR5, UPT, UPT, UR6, 0x3f, URZ ;  /* 0x0000003f06057890 */ /* 0x004fc4000fffe0ff */
[----:B------:R-:W-:Y:S02]  /*16f0*/  USHF.R.U32.HI UR45, URZ, 0x6, UR28 ;  /* 0x00000006ff2d7899 */ /* 0x000fe4000801161c */
[----:B------:R-:W-:Y:S02]  /*1700*/  USHF.R.S32.HI UR4, URZ, 0x1f, UR5 ;  /* 0x0000001fff047899 */ /* 0x000fe40008011405 */
[----:B---3--:R-:W-:Y:S02]  /*1710*/  ULEA UR7, UR8, UR7, 0x18 ;  /* 0x0000000708077291 */ /* 0x008fe4000f8ec0ff */
[----:B------:R-:W-:Y:S02]  /*1720*/  ULEA.HI UR4, UR4, UR5, URZ, 0x6 ;  /* 0x0000000504047291 */ /* 0x000fe4000f8f30ff */
[----:B------:R-:W-:Y:S02]  /*1730*/  UIADD3 UR46, UPT, UPT, UR6, 0x7e, URZ ;  /* 0x0000007e062e7890 */ /* 0x000fe4000fffe0ff */
[----:B------:R-:W-:-:S02]  /*1740*/  USHF.R.S32.HI UR43, URZ, 0x6, UR4 ;  /* 0x00000006ff2b7899 */ /* 0x000fc40008011404 */
[----:B------:R-:W-:Y:S02]  /*1750*/  UIADD3 UR4, UPT, UPT, UR6, -0x1, URZ ;  /* 0xffffffff06047890 */ /* 0x000fe4000fffe0ff */
[----:B------:R-:W-:Y:S02]  /*1760*/  UISETP.LT.U32.AND UP0, UPT, UR43, 0x3, UPT ;  /* 0x000000032b00788c */ /* 0x000fe4000bf01070 */
[----:B------:R-:W-:Y:S02]  /*1770*/  UISETP.GE.U32.AND UP2, UPT, UR4, -0x7f, UPT ;  /* 0xffffff810400788c */ /* 0x000fe4000bf46070 */
[----:B------:R-:W-:Y:S01]  /*1780*/  USEL UR41, UR43, 0x3, UP0 ;  /* 0x000000032b297887 */ /* 0x000fe20008000000 */
[----:B------:R-:W2:Y:S03]  /*1790*/  LDCU UR39, c[0x0][0x374] ;  /* 0x00006e80ff2777ac */ /* 0x000ea60008000800 */
[----:B------:R-:W-:-:S02]  /*17a0*/  UIADD3 UR21, UPT, UPT, UR41, -0x1, URZ ;  /* 0xffffffff29157890 */ /* 0x000fc4000fffe0ff */
[----:B------:R-:W-:-:S03]  /*17b0*/  USEL UR24, UR24, 0x2, UP1 ;  /* 0x0000000218187887 */ /* 0x000fc60008800000 */
[----:B------:R-:W-:Y:S02]  /*17c0*/  @UP2 UIADD3 UR21, UPT, UPT, UR41, URZ, URZ ;  /* 0x000000ff29152290 */ /* 0x000fe4000fffe0ff */
[----:B------:R-:W-:Y:S02]  /*17d0*/  UIADD3 UR29, UPT, UPT, UR7, 0x9400, UR28 ;  /* 0x00009400071d7890 */ /* 0x000fe4000fffe01c */
[----:B------:R-:W-:Y:S02]  /*17e0*/  UIADD3 UR44, UPT, UPT, UR43, -UR41, URZ ;  /* 0x800000292b2c7290 */ /* 0x000fe4000fffe0ff */
[----:B------:R-:W-:Y:S01]  /*17f0*/  UIADD3 UR21, UPT, UPT, UR21, 0x1, URZ ;  /* 0x0000000115157890 */ /* 0x000fe2000fffe0ff */
[----:B-1--4-:R-:W-:-:S11]  /*1800*/  UMOV UR5, URZ ;  /* 0x000000ff00057c82 */ /* 0x012fd60008000000 */
.L_x_42:
[----:B-1----:R-:W1:Y:S02]  /*1810*/  S2UR UR4, SR_CgaCtaId ;  /* 0x00000000000479c3 */ /* 0x002e640000008800 */
[----:B-1----:R-:W-:-:S09]  /*1820*/  UISETP.NE.AND UP0, UPT, UR4, URZ, UPT ;  /* 0x000000ff0400728c */ /* 0x002fd2000bf05270 */
[----:B------:R-:W-:Y:S05]  /*1830*/  BRA.U UP0, `(.L_x_23) ;  /* 0x0000000100287547 */ /* 0x000fea000b800000 */
[----:B------:R-:W-:Y:S02]  /*1840*/  LEA R0, R9, UR7, 0x3 ;  /* 0x0000000709007c11 */ /* 0x000fe4000f8e18ff */
[----:B------:R-:W-:-:S04]  /*1850*/  SHF.L.U32 R3, R8, 0x1f, RZ ;  /* 0x0000001f08037819 */ /* 0x000fc800000006ff */
[----:B------:R-:W1:Y:S02]  /*1860*/  SYNCS.PHASECHK.TRANS64.TRYWAIT P0, [R0+URZ+0xf0], R3 ;  /* 0x0000f003000075a7 */ /* 0x000e6400080011ff */
[----:B-1----:R-:W-:Y:S05]  /*1870*/  @!P0 BRA `(.L_x_24) ;  /* 0x0000007c005c8947 */ /* 0x002fea0003800000 */
.L_x_131:
[----:B------:R3:W-:Y:S01]  /*1880*/  SYNCS.ARRIVE.TRANS64.A1T0 RZ, [R0+URZ+0xe0], RZ ;  /* 0x0000e0ff00ff79a7 */ /* 0x0007e200081000ff */
[----:B------:R-:W-:-:S05]  /*1890*/  VIADD R9, R9, 0x1 ;  /* 0x0000000109097836 */ /* 0x000fca0000000000 */
[----:B------:R-:W-:-:S04]  /*18a0*/  ISETP.NE.AND P0, PT, R9, 0x2, PT ;  /* 0x000000020900780c */ /* 0x000fc80003f05270 */
[----:B-1----:R-:W-:Y:S02]  /*18b0*/  SEL R3, RZ, 0x1, P0 ;  /* 0x00000001ff037807 */ /* 0x002fe40000000000 */
[----:B------:R-:W-:Y:S02]  /*18c0*/  SEL R9, R9, RZ, P0 ;  /* 0x000000ff09097207 */ /* 0x000fe40000000000 */
[----:B------:R-:W-:-:S07]  /*18d0*/  LOP3.LUT R8, R8, R3, RZ, 0x3c, !PT ;  /* 0x0000000308087212 */ /* 0x000fce00078e3cff */
.L_x_23:
[----:B------:R-:W-:Y:S01]  /*18e0*/  ULEA UR4, UR5, UR7, 0x3 ;  /* 0x0000000705047291 */ /* 0x000fe2000f8e18ff */
[----:B---3--:R-:W-:Y:S01]  /*18f0*/  SHF.L.U32 R0, R12, 0x1f, RZ ;  /* 0x0000001f0c007819 */ /* 0x008fe200000006ff */
[----:B------:R-:W-:Y:S02]  /*1900*/  UISETP.GE.U32.AND UP0, UPT, UR46, 0x7f, UPT ;  /* 0x0000007f2e00788c */ /* 0x000fe4000bf06070 */
[----:B------:R-:W-:Y:S02]  /*1910*/  USHF.L.U32 UR35, UR30, 0x6, URZ ;  /* 0x000000061e237899 */ /* 0x000fe400080006ff */
[----:B------:R-:W-:Y:S01]  /*1920*/  ULEA UR19, UR31, UR45, 0x8 ;  /* 0x0000002d1f137291 */ /* 0x000fe2000f8e40ff */
[----:B------:R-:W-:Y:S02]  /*1930*/  UMOV UR13, URZ ;  /* 0x000000ff000d7c82 */ /* 0x000fe40008000000 */
[----:B------:R1:W3:Y:S02]  /*1940*/  SYNCS.PHASECHK.TRANS64.TRYWAIT P0, [UR4+0x18], R0 ;  /* 0x00001800ff0075a7 */ /* 0x0002e40008001104 */
[----:B------:R-:W-:Y:S07]  /*1950*/  BRA.U !UP0, `(.L_x_25) ;  /* 0x0000000108bc7547 */ /* 0x000fee000b800000 */
[----:B------:R-:W-:Y:S01]  /*1960*/  UMOV UR6, URZ ;  /* 0x000000ff00067c82 */ /* 0x000fe20008000000 */
[----:B------:R-:W-:-:S05]  /*1970*/  UMOV UR4, UR5 ;  /* 0x0000000500047c82 */ /* 0x000fca0008000000 */
.L_x_31:
[----:B------:R-:W-:Y:S01]  /*1980*/  ULEA UR33, UR4, UR7, 0x3 ;  /* 0x0000000704217291 */ /* 0x000fe2000f8e18ff */
[----:B---3--:R-:W-:Y:S01]  /*1990*/  @!P3 MOV R2, 0x5000 ;  /* 0x000050000002b802 */ /* 0x008fe20000000f00 */
[----:B-1-34-:R-:W-:Y:S10]  /*19a0*/  @P0 BRA `(.L_x_26) ;  /* 0x00000000000c0947 */ /* 0x01aff40003800000 */
[----:B------:R-:W-:-:S04]  /*19b0*/  SHF.L.U32 R3, R12, 0x1f, RZ ;  /* 0x0000001f0c037819 */ /* 0x000fc800000006ff */
[----:B------:R-:W3:Y:S02]  /*19c0*/  SYNCS.PHASECHK.TRANS64.TRYWAIT P0, [UR33+0x18], R3 ;  /* 0x00001803ff0075a7 */ /* 0x000ee40008001121 */
[----:B---3--:R-:W-:Y:S05]  /*19d0*/  @!P0 BRA `(.L_x_27) ;  /* 0x0000007c00188947 */ /* 0x008fea0003800000 */
.L_x_26:
[----:B------:R3:W-:Y:S01]  /*19e0*/  @!P3 SYNCS.ARRIVE.TRANS64 RZ, [UR33], R2 ;  /* 0x00000002ffffb9a7 */ /* 0x0007e20008000021 */
[----:B------:R-:W-:-:S04]  /*19f0*/  ULOP3.LUT UR5, UR24, 0x2, URZ, 0xfc, !UPT ;  /* 0x0000000218057892 */ /* 0x000fc8000f8efcff */
[----:B------:R-:W-:-:S09]  /*1a00*/  UISETP.NE.AND UP0, UPT, UR5, 0x2, UPT ;  /* 0x000000020500788c */ /* 0x000fd2000bf05270 */
[----:B------:R-:W-:Y:S05]  /*1a10*/  BRA.U UP0, `(.L_x_28) ;  /* 0x0000000100047547 */ /* 0x000fea000b800000 */
[----:B--2---:R-:W-:Y:S05]  /*1a20*/  BPT.TRAP 0x1 ;  /* 0x000000040000795c */ /* 0x004fea0000300000 */
.L_x_28:
[----:B------:R-:W-:Y:S04]  /*1a30*/  BSSY.RECONVERGENT B0, `(.L_x_29) ;  /* 0x0000003000007945 */ /* 0x000fe80003800200 */
[----:B------:R-:W-:Y:S05]  /*1a40*/  @P2 BRA `(.L_x_30) ;  /* 0x0000000000042947 */ /* 0x000fea0003800000 */
[----:B--2---:R-:W-:Y:S05]  /*1a50*/  BPT.TRAP 0x1 ;  /* 0x000000040000795c */ /* 0x004fea0000300000 */
.L_x_30:
[----:B--2---:R-:W-:Y:S05]  /*1a60*/  BSYNC.RECONVERGENT B0 ;  /* 0x0000000000007941 */ /* 0x004fea0003800200 */
.L_x_29:
[----:B------:R-:W-:Y:S02]  /*1a70*/  UIADD3 UR5, UPT, UPT, UR4, 0x1, URZ ;  /* 0x0000000104057890 */ /* 0x000fe4000fffe0ff */
[----:B------:R-:W-:Y:S02]  /*1a80*/  USHF.L.U32 UR34, UR6, 0x6, URZ ;  /* 0x0000000606227899 */ /* 0x000fe400080006ff */
[----:B------:R-:W-:Y:S02]  /*1a90*/  UISETP.NE.AND UP0, UPT, UR5, 0x3, UPT ;  /* 0x000000030500788c */ /* 0x000fe4000bf05270 */
[----:B------:R-:W-:Y:S02]  /*1aa0*/  UIADD3 UR6, UPT, UPT, UR6, 0x1, URZ ;  /* 0x0000000106067890 */ /* 0x000fe4000fffe0ff */
[----:B------:R-:W-:Y:S02]  /*1ab0*/  USEL UR9, URZ, 0x1, UP0 ;  /* 0x00000001ff097887 */ /* 0x000fe40008000000 */
[----:B------:R-:W-:-:S02]  /*1ac0*/  USEL UR5, UR5, URZ, UP0 ;  /* 0x000000ff05057287 */ /* 0x000fc40008000000 */
[----:B------:R-:W-:Y:S02]  /*1ad0*/  ULEA UR32, UR4, UR7, 0xc ;  /* 0x0000000704207291 */ /* 0x000fe4000f8e60ff */
[----:B------:R-:W-:Y:S01]  /*1ae0*/  ULEA UR8, UR5, UR7, 0x3 ;  /* 0x0000000705087291 */ /* 0x000fe2000f8e18ff */
[----:B------:R-:W-:Y:S01]  /*1af0*/  LOP3.LUT R12, R12, UR9, RZ, 0x3c, !PT ;  /* 0x000000090c0c7c12 */ /* 0x000fe2000f8e3cff */
[----:B------:R-:W-:Y:S02]  /*1b00*/  UIADD3 UR10, UP1, UPT, UR26, 0x80, URZ ;  /* 0x000000801a0a7890 */ /* 0x000fe4000ff3e0ff */
[----:B------:R-:W-:Y:S01]  /*1b10*/  ULEA UR16, UR4, UR28, 0xe ;  /* 0x0000001c04107291 */ /* 0x000fe2000f8e70ff */
[----:B-1----:R-:W-:Y:S01]  /*1b20*/  SHF.L.U32 R0, R12, 0x1f, RZ ;  /* 0x0000001f0c007819 */ /* 0x002fe200000006ff */
[----:B------:R-:W-:Y:S02]  /*1b30*/  UIADD3.X UR11, UPT, UPT, URZ, UR27, URZ, UP1, !UPT ;  /* 0x0000001bff0b7290 */ /* 0x000fe40008ffe4ff */
[----:B------:R-:W-:Y:S01]  /*1b40*/  UIADD3 UR32, UPT, UPT, UR32, 0x6400, URZ ;  /* 0x0000640020207890 */ /* 0x000fe2000fffe0ff */
[----:B------:R4:W1:Y:S01]  /*1b50*/  SYNCS.PHASECHK.TRANS64.TRYWAIT P0, [UR8+0x18], R0 ;  /* 0x00001800ff0075a7 */ /* 0x0008620008001108 */
[----:B------:R-:W-:-:S02]  /*1b60*/  UIADD3 UR8, UP0, UPT, UR26, 0x180, URZ ;  /* 0x000001801a087890 */ /* 0x000fc4000ff1e0ff */
[----:B------:R-:W-:Y:S02]  /*1b70*/  UIADD3 UR16, UPT, UPT, UR7, 0x9400, UR16 ;  /* 0x0000940007107890 */ /* 0x000fe4000fffe010 */
[----:B------:R-:W-:Y:S02]  /*1b80*/  UIADD3.X UR9, UPT, UPT, URZ, UR27, URZ, UP0, !UPT ;  /* 0x0000001bff097290 */ /* 0x000fe400087fe4ff */
[----:B------:R-:W-:Y:S01]  /*1b90*/  UISETP.NE.AND UP0, UPT, UR6, UR21, UPT ;  /* 0x000000150600728c */ /* 0x000fe2000bf05270 */
[----:B------:R-:W-:Y:S01]  /*1ba0*/  UMOV UR12, 0x0 ;  /* 0x00000000000c7882 */ /* 0x000fe20000000000 */
[----:B------:R-:W-:Y:S01]  /*1bb0*/  UMOV UR13, 0x10000000 ;  /* 0x10000000000d7882 */ /* 0x000fe20000000000 */
[----:B------:R-:W-:Y:S01]  /*1bc0*/  UMOV UR4, 0x30000 ;  /* 0x0003000000047882 */ /* 0x000fe20000000000 */
[----:B------:R-:W-:Y:S01]  /*1bd0*/  UMOV UR20, UR36 ;  /* 0x0000002400147c82 */ /* 0x000fe20008000000 */
[----:B------:R-:W-:Y:S01]  /*1be0*/  UMOV UR17, UR33 ;  /* 0x0000002100117c82 */ /* 0x000fe20008000000 */
[----:B------:R-:W-:Y:S01]  /*1bf0*/  UMOV UR18, UR34 ;  /* 0x0000002200127c82 */ /* 0x000fe20008000000 */
[----:B------:R-:W-:Y:S01]  /*1c00*/  UTMALDG.3D [UR32], [UR10], desc[UR12] ;  /* 0x00000c200a0075b4 */ /* 0x000fe20008011000 */
[----:B------:R2:W-:Y:S02]  /*1c10*/  UTMALDG.3D.MULTICAST [UR16], [UR8], UR4, desc[UR12] ;  /* 0x00000c10080073b4 */ /* 0x0005e40008011804 */
[----:B--2---:R-:W-:Y:S01]  /*1c20*/  UMOV UR13, UR21 ;  /* 0x00000015000d7c82 */ /* 0x004fe20008000000 */
[----:B------:R-:W-:Y:S01]  /*1c30*/  UMOV UR4, UR5 ;  /* 0x0000000500047c82 */ /* 0x000fe20008000000 */
[----:B------:R-:W-:Y:S05]  /*1c40*/  BRA.U UP0, `(.L_x_31) ;  /* 0xfffffffd004c7547 */ /* 0x000fea000b83ffff */
.L_x_25:
[----:B------:R-:W-:Y:S01]  /*1c50*/  ULEA UR4, UR5, UR7, 0x3 ;  /* 0x0000000705047291 */ /* 0x000fe2000f8e18ff */
[----:B-1--4-:R-:W-:Y:S01]  /*1c60*/  SHF.L.U32 R0, R12, 0x1f, RZ ;  /* 0x0000001f0c007819 */ /* 0x012fe200000006ff */
[----:B------:R-:W-:Y:S01]  /*1c70*/  @!P1 SYNCS.ARRIVE.TRANS64.A1T0 RZ, [UR7+0x78], RZ ;  /* 0x000078ffffff99a7 */ /* 0x000fe20008100007 */
[----:B------:R-:W-:-:S06]  /*1c80*/  UISETP.GT.AND UP0, UPT, UR43, UR41, UPT ;  /* 0x000000292b00728c */ /* 0x000fcc000bf04270 */
[----:B---3--:R1:W3:Y:S03]  /*1c90*/  SYNCS.PHASECHK.TRANS64.TRYWAIT P0, [UR4+0x18], R0 ;  /* 0x00001800ff0075a7 */ /* 0x0082e60008001104 */
[----:B------:R-:W-:Y:S05]  /*1ca0*/  BRA.U !UP0, `(.L_x_32) ;  /* 0x0000000108bc7547 */ /* 0x000fea000b800000 */
[----:B------:R-:W-:Y:S01]  /*1cb0*/  UIADD3 UR25, UPT, UPT, UR44, UR13, URZ ;  /* 0x0000000d2c197290 */ /* 0x000fe2000fffe0ff */
[----:B------:R-:W-:-:S11]  /*1cc0*/  UMOV UR4, UR5 ;  /* 0x0000000500047c82 */ /* 0x000fd60008000000 */
.L_x_38:
[----:B------:R-:W-:Y:S01]  /*1cd0*/  ULEA UR9, UR4, UR7, 0x3 ;  /* 0x0000000704097291 */ /* 0x000fe2000f8e18ff */
[----:B---3--:R-:W-:Y:S01]  /*1ce0*/  @!P3 MOV R2, 0x5000 ;  /* 0x000050000002b802 */ /* 0x008fe20000000f00 */
[----:B-1-3--:R-:W-:Y:S10]  /*1cf0*/  @P0 BRA `(.L_x_33) ;  /* 0x00000000000c0947 */ /* 0x00aff40003800000 */
[----:B------:R-:W-:-:S04]  /*1d00*/  SHF.L.U32 R3, R12, 0x1f, RZ ;  /* 0x0000001f0c037819 */ /* 0x000fc800000006ff */
[----:B------:R-:W3:Y:S02]  /*1d10*/  SYNCS.PHASECHK.TRANS64.TRYWAIT P0, [UR9+0x18], R3 ;  /* 0x00001803ff0075a7 */ /* 0x000ee40008001109 */
[----:B---3--:R-:W-:Y:S05]  /*1d20*/  @!P0 BRA `(.L_x_34) ;  /* 0x00000078005c8947 */ /* 0x008fea0003800000 */
.L_x_33:
[----:B------:R3:W-:Y:S01]  /*1d30*/  @!P3 SYNCS.ARRIVE.TRANS64 RZ, [UR9], R2 ;  /* 0x00000002ffffb9a7 */ /* 0x0007e20008000009 */
[----:B------:R-:W-:-:S04]  /*1d40*/  ULOP3.LUT UR5, UR24, 0x2, URZ, 0xfc, !UPT ;  /* 0x0000000218057892 */ /* 0x000fc8000f8efcff */
[----:B------:R-:W-:-:S09]  /*1d50*/  UISETP.NE.AND UP0, UPT, UR5, 0x2, UPT ;  /* 0x000000020500788c */ /* 0x000fd2000bf05270 */
[----:B------:R-:W-:Y:S05]  /*1d60*/  BRA.U UP0, `(.L_x_35) ;  /* 0x0000000100047547 */ /* 0x000fea000b800000 */
[----:B--2---:R-:W-:Y:S05]  /*1d70*/  BPT.TRAP 0x1 ;  /* 0x000000040000795c */ /* 0x004fea0000300000 */
.L_x_35:
[----:B------:R-:W-:Y:S04]  /*1d80*/  BSSY.RECONVERGENT B0, `(.L_x_36) ;  /* 0x0000003000007945 */ /* 0x000fe80003800200 */
[----:B------:R-:W-:Y:S05]  /*1d90*/  @P2 BRA `(.L_x_37) ;  /* 0x0000000000042947 */ /* 0x000fea0003800000 */
[----:B--2---:R-:W-:Y:S05]  /*1da0*/  BPT.TRAP 0x1 ;  /* 0x000000040000795c */ /* 0x004fea0000300000 */
.L_x_37:
[----:B--2---:R-:W-:Y:S05]  /*1db0*/  BSYNC.RECONVERGENT B0 ;  /* 0x0000000000007941 */ /* 0x004fea0003800200 */
.L_x_36:
[----:B------:R-:W-:Y:S02]  /*1dc0*/  UIADD3 UR5, UPT, UPT, UR4, 0x1, URZ ;  /* 0x0000000104057890 */ /* 0x000fe4000fffe0ff */
[----:B------:R-:W-:Y:S02]  /*1dd0*/  UIADD3 UR14, UP1, UPT, UR26, 0x80, URZ ;  /* 0x000000801a0e7890 */ /* 0x000fe4000ff3e0ff */
[----:B------:R-:W-:Y:S02]  /*1de0*/  UISETP.NE.AND UP0, UPT, UR5, 0x3, UPT ;  /* 0x000000030500788c */ /* 0x000fe4000bf05270 */
[----:B------:R-:W-:Y:S02]  /*1df0*/  USHF.L.U32 UR10, UR13, 0x6, URZ ;  /* 0x000000060d0a7899 */ /* 0x000fe400080006ff */
[----:B------:R-:W-:Y:S02]  /*1e00*/  USEL UR8, URZ, 0x1, UP0 ;  /* 0x00000001ff087887 */ /* 0x000fe40008000000 */
[----:B------:R-:W-:-:S02]  /*1e10*/  USEL UR5, UR5, URZ, UP0 ;  /* 0x000000ff05057287 */ /* 0x000fc40008000000 */
[----:B------:R-:W-:Y:S02]  /*1e20*/  UIADD3 UR22, UP0, UPT, UR26, 0x180, URZ ;  /* 0x000001801a167890 */ /* 0x000fe4000ff1e0ff */
[----:B------:R-:W-:Y:S01]  /*1e30*/  LOP3.LUT R12, R12, UR8, RZ, 0x3c, !PT ;  /* 0x000000080c0c7c12 */ /* 0x000fe2000f8e3cff */
[----:B------:R-:W-:Y:S02]  /*1e40*/  ULEA UR8, UR4, UR7, 0xc ;  /* 0x0000000704087291 */ /* 0x000fe4000f8e60ff */
[----:B------:R-:W-:Y:S01]  /*1e50*/  ULEA UR6, UR5, UR7, 0x3 ;  /* 0x0000000705067291 */ /* 0x000fe2000f8e18ff */
[----:B-1----:R-:W-:Y:S01]  /*1e60*/  SHF.L.U32 R0, R12, 0x1f, RZ ;  /* 0x0000001f0c007819 */ /* 0x002fe200000006ff */
[----:B------:R-:W-:Y:S02]  /*1e70*/  UIADD3 UR8, UPT, UPT, UR8, 0x6400, URZ ;  /* 0x0000640008087890 */ /* 0x000fe4000fffe0ff */
[----:B------:R-:W-:Y:S02]  /*1e80*/  UIADD3.X UR15, UPT, UPT, URZ, UR27, URZ, UP1, !UPT ;  /* 0x0000001bff0f7290 */ /* 0x000fe40008ffe4ff */
[----:B------:R-:W-:-:S02]  /*1e90*/  ULEA UR16, UR4, UR29, 0xe ;  /* 0x0000001d04107291 */ /* 0x000fc4000f8e70ff */
[----:B------:R-:W-:Y:S01]  /*1ea0*/  UIADD3.X UR23, UPT, UPT, URZ, UR27, URZ, UP0, !UPT ;  /* 0x0000001bff177290 */ /* 0x000fe200087fe4ff */
[----:B------:R4:W1:Y:S01]  /*1eb0*/  SYNCS.PHASECHK.TRANS64.TRYWAIT P0, [UR6+0x18], R0 ;  /* 0x00001800ff0075a7 */ /* 0x0008620008001106 */
[----:B------:R-:W-:Y:S01]  /*1ec0*/  UMOV UR30, 0x0 ;  /* 0x00000000001e7882 */ /* 0x000fe20000000000 */
[----:B------:R-:W-:Y:S01]  /*1ed0*/  UMOV UR31, 0x10000000 ;  /* 0x10000000001f7882 */ /* 0x000fe20000000000 */
[----:B------:R-:W-:Y:S01]  /*1ee0*/  UMOV UR11, UR35 ;  /* 0x00000023000b7c82 */ /* 0x000fe20008000000 */
[----:B------:R-:W-:Y:S01]  /*1ef0*/  UMOV UR12, UR36 ;  /* 0x00000024000c7c82 */ /* 0x000fe20008000000 */
[----:B------:R-:W-:Y:S01]  /*1f00*/  UMOV UR6, 0x30000 ;  /* 0x0003000000067882 */ /* 0x000fe20000000000 */
[----:B------:R-:W-:Y:S01]  /*1f10*/  UMOV UR20, UR36 ;  /* 0x0000002400147c82 */ /* 0x000fe20008000000 */
[----:B------:R-:W-:Y:S01]  /*1f20*/  UMOV UR17, UR9 ;  /* 0x0000000900117c82 */ /* 0x000fe20008000000 */
[----:B------:R-:W-:Y:S01]  /*1f30*/  UMOV UR18, UR10 ;  /* 0x0000000a00127c82 */ /* 0x000fe20008000000 */
[----:B------:R4:W-:Y:S01]  /*1f40*/  UTMALDG.3D [UR8], [UR14], desc[UR30] ;  /* 0x00001e080e0075b4 */ /* 0x0009e20008011000 */
[----:B------:R-:W-:Y:S01]  /*1f50*/  UIADD3 UR13, UPT, UPT, UR13, 0x1, URZ ;  /* 0x000000010d0d7890 */ /* 0x000fe2000fffe0ff */
[----:B------:R-:W-:-:S03]  /*1f60*/  UMOV UR4, UR5 ;  /* 0x0000000500047c82 */ /* 0x000fc60008000000 */
[----:B------:R-:W-:Y:S01]  /*1f70*/  UISETP.NE.AND UP0, UPT, UR13, UR25, UPT ;  /* 0x000000190d00728c */ /* 0x000fe2000bf05270 */
[----:B------:R4:W-:Y:S08]  /*1f80*/  UTMALDG.3D.MULTICAST [UR16], [UR22], UR6, desc[UR30] ;  /* 0x00001e10160073b4 */ /* 0x0009f00008011806 */
[----:B----4-:R-:W-:Y:S05]  /*1f90*/  BRA.U UP0, `(.L_x_38) ;  /* 0xfffffffd004c7547 */ /* 0x010fea000b83ffff */
.L_x_32:
[C---:B------:R-:W-:Y:S01]  /*1fa0*/  LEA R3, R11.reuse, UR7, 0x3 ;  /* 0x000000070b037c11 */ /* 0x040fe2000f8e18ff */
[----:B------:R-:W-:Y:S01]  /*1fb0*/  NOP ;  /* 0x0000000000007918 */ /* 0x000fe20000000000 */
[----:B-1----:R-:W-:Y:S02]  /*1fc0*/  SHF.L.U32 R0, R10, 0x1f, RZ ;  /* 0x0000001f0a007819 */ /* 0x002fe400000006ff */
[----:B------:R-:W-:Y:S02]  /*1fd0*/  LEA R5, R11, UR7, 0x4 ;  /* 0x000000070b057c11 */ /* 0x000fe4000f8e20ff */
[----:B---3--:R-:W1:Y:S02]  /*1fe0*/  SYNCS.PHASECHK.TRANS64.TRYWAIT P0, [R3+URZ+0x80], R0 ;  /* 0x00008000030075a7 */ /* 0x008e6400080011ff */
[----:B-1----:R-:W-:Y:S05]  /*1ff0*/  @!P0 BRA `(.L_x_39) ;  /* 0x0000007400c08947 */ /* 0x002fea0003800000 */
.L_x_134:
[----:B------:R-:W3:Y:S01]  /*2000*/  LDS.128 R4, [R5+0x110] ;  /* 0x0001100005047984 */ /* 0x000ee20000000c00 */
[----:B------:R-:W-:Y:S01]  /*2010*/  UISETP.GE.AND UP0, UPT, UR42, 0x1, UPT ;  /* 0x000000012a00788c */ /* 0x000fe2000bf06270 */
[----:B------:R-:W-:Y:S01]  /*2020*/  @!PT LDS RZ, [RZ] ;  /* 0x00000000fffff984 */ /* 0x000fe20000000800 */
[----:B------:R-:W-:Y:S01]  /*2030*/  @!PT LDS RZ, [RZ] ;  /* 0x00000000fffff984 */ /* 0x000fe20000000800 */
[----:B------:R-:W-:Y:S01]  /*2040*/  @!PT LDS RZ, [RZ] ;  /* 0x00000000fffff984 */ /* 0x000fe20000000800 */
[----:B------:R-:W-:Y:S01]  /*2050*/  @!PT LDS RZ, [RZ] ;  /* 0x00000000fffff984 */ /* 0x000fe20000000800 */
[----:B------:R4:W-:Y:S06]  /*2060*/  MEMBAR.ALL.CTA ;  /* 0x0000000000007992 */ /* 0x0009ec0000008000 */
[----:B----4-:R-:W4:Y:S01]  /*2070*/  FENCE.VIEW.ASYNC.S ;  /* 0x00000000000073c6 */ /* 0x010f220000000000 */
[----:B---3--:R-:W-:-:S13]  /*2080*/  LOP3.LUT P0, RZ, R6, 0x1, RZ, 0xc0, !PT ;  /* 0x0000000106ff7812 */ /* 0x008fda000780c0ff */
[----:B----4-:R-:W-:Y:S01]  /*2090*/  VOTEU.ANY UP1, P0 ;  /* 0x0000000000ff7886 */ /* 0x010fe20000020100 */
[----:B------:R-:W-:-:S13]  /*20a0*/  PLOP3.LUT P0, PT, PT, PT, UP1, 0x80, 0x8 ;  /* 0x000000000008781c */ /* 0x000fda0003f0f018 */
[----:B-1----:R-:W-:Y:S02]  /*20b0*/  @P0 LOP3.LUT R0, R5, 0xffff, RZ, 0xc0, !PT ;  /* 0x0000ffff05000812 */ /* 0x002fe400078ec0ff */
[----:B------:R-:W-:Y:S02]  /*20c0*/  @P0 MOV R2, R4 ;  /* 0x0000000400020202 */ /* 0x000fe40000000f00 */
[----:B------:R-:W-:Y:S01]  /*20d0*/  @P0 R2UR UR6, R0 ;  /* 0x00000000000602ca */ /* 0x000fe200000e0000 */
[----:B------:R-:W-:Y:S01]  /*20e0*/  VIADD R0, R3, 0x90 ;  /* 0x0000009003007836 */ /* 0x000fe20000000000 */
[----:B------:R-:W-:Y:S02]  /*20f0*/  @P0 SHF.R.U32.HI R4, RZ, 0x10, R5 ;  /* 0x00000010ff040819 */ /* 0x000fe40000011605 */
[----:B------:R-:W-:Y:S02]  /*2100*/  @P0 R2UR UR8, R2 ;  /* 0x00000000020802ca */ /* 0x000fe400000e0000 */
[----:B------:R-:W-:-:S02]  /*2110*/  PRMT R0, RZ, 0x654, R0 ;  /* 0x00000654ff007816 */ /* 0x000fc40000000000 */
[----:B------:R-:W-:Y:S02]  /*2120*/  @P0 R2UR UR4, R4 ;  /* 0x00000000040402ca */ /* 0x000fe400000e0000 */
[----:B------:R1:W-:Y:S03]  /*2130*/  SYNCS.ARRIVE.TRANS64.RED.A1T0 RZ, [R0+URZ], RZ ;  /* 0x000000ff00ff79a7 */ /* 0x0003e600081004ff */
[----:B------:R-:W-:-:S04]  /*2140*/  @UP1 UMOV UR37, UR6 ;  /* 0x0000000600251c82 */ /* 0x000fc80008000000 */
[----:B------:R-:W-:-:S04]  /*2150*/  @UP1 UMOV UR38, UR8 ;  /* 0x0000000800261c82 */ /* 0x000fc80008000000 */
[----:B------:R-:W-:Y:S01]  /*2160*/  @UP1 UMOV UR36, UR4 ;  /* 0x0000000400241c82 */ /* 0x000fe20008000000 */
[----:B------:R-:W-:Y:S05]  /*2170*/  BRA.U !UP0, `(.L_x_40) ;  /* 0x0000000108d47547 */ /* 0x000fea000b800000 */
[----:B------:R-:W2:Y:S01]  /*2180*/  LDCU.128 UR12, c[0x0][0xb10] ;  /* 0x00016200ff0c77ac */ /* 0x000ea20008000c00 */
[----:B------:R-:W3:Y:S01]  /*2190*/  LDCU UR25, c[0x0][0xb20] ;  /* 0x00016400ff1977ac */ /* 0x000ee20008000800 */
[----:B------:R-:W4:Y:S01]  /*21a0*/  LDCU UR20, c[0x0][0xb0c] ;  /* 0x00016180ff1477ac */ /* 0x000f220008000800 */
[----:B------:R-:W1:Y:S01]  /*21b0*/  LDCU.64 UR10, c[0x0][0xb28] ;  /* 0x00016500ff0a77ac */ /* 0x000e620008000a00 */
[----:B------:R-:W-:Y:S02]  /*21c0*/  UISETP.NE.AND UP3, UPT, UR42, 0x1, UPT ;  /* 0x000000012a00788c */ /* 0x000fe4000bf65270 */
[----:B--2---:R-:W-:Y:S02]  /*21d0*/  UIMAD.WIDE.U32 UR16, UR39, UR15, URZ ;  /* 0x0000000f271072a5 */ /* 0x004fe4000f8e00ff */
[----:B------:R-:W-:Y:S02]  /*21e0*/  UIMAD.WIDE.U32 UR8, UR40, UR12, URZ ;  /* 0x0000000c280872a5 */ /* 0x000fe4000f8e00ff */
[----:B------:R-:W-:-:S02]  /*21f0*/  UISETP.NE.AND UP0, UPT, UR14, 0x1, UPT ;  /* 0x000000010e00788c */ /* 0x000fc4000bf05270 */
[----:B------:R-:W-:Y:S01]  /*2200*/  UIMAD.WIDE.U32 UR22, UR37, UR15, URZ ;  /* 0x0000000f251672a5 */ /* 0x000fe2000f8e00ff */
[----:B------:R-:W-:Y:S02]  /*2210*/  UMOV UR16, UR17 ;  /* 0x0000001100107c82 */ /* 0x000fe40008000000 */
[----:B------:R-:W-:Y:S01]  /*2220*/  UMOV UR8, UR9 ;  /* 0x0000000900087c82 */ /* 0x000fe20008000000 */
[----:B---3--:R-:W-:Y:S02]  /*2230*/  USHF.R.U32.HI UR16, URZ, UR25, UR16 ;  /* 0x00000019ff107299 */ /* 0x008fe40008011610 */
[----:B----4-:R-:W-:Y:S02]  /*2240*/  UISETP.NE.AND UP2, UPT, UR20, 0x1, UPT ;  /* 0x000000011400788c */ /* 0x010fe4000bf45270 */
[----:B------:R-:W-:Y:S02]  /*2250*/  USHF.R.U32.HI UR8, URZ, UR13, UR8 ;  /* 0x0000000dff087299 */ /* 0x000fe40008011608 */
[----:B------:R-:W-:-:S02]  /*2260*/  USEL UR6, UR39, UR16, !UP0 ;  /* 0x0000001027067287 */ /* 0x000fc4000c000000 */
[----:B------:R-:W-:Y:S02]  /*2270*/  USEL UR8, UR40, UR8, !UP2 ;  /* 0x0000000828087287 */ /* 0x000fe4000d000000 */
[----:B-1----:R-:W-:Y:S01]  /*2280*/  UIMAD.WIDE.U32 UR16, UR6, UR10, URZ ;  /* 0x0000000a061072a5 */ /* 0x002fe2000f8e00ff */
[----:B------:R-:W-:Y:S01]  /*2290*/  UMOV UR4, UR23 ;  /* 0x0000001700047c82 */ /* 0x000fe20008000000 */
[----:B------:R-:W-:Y:S02]  /*22a0*/  UIMAD.WIDE.U32 UR18, UR38, UR12, URZ ;  /* 0x0000000c261272a5 */ /* 0x000fe4000f8e00ff */
[----:B------:R-:W-:-:S03]  /*22b0*/  UIMAD.WIDE.U32 UR22, UR8, UR10, URZ ;  /* 0x0000000a081672a5 */ /* 0x000fc6000f8e00ff */
[----:B------:R-:W-:Y:S01]  /*22c0*/  UMOV UR16, UR17 ;  /* 0x0000001100107c82 */ /* 0x000fe20008000000 */
[----:B------:R-:W-:Y:S02]  /*22d0*/  USHF.R.U32.HI UR4, URZ, UR25, UR4 ;  /* 0x00000019ff047299 */ /* 0x000fe40008011604 */
[----:B------:R-:W-:Y:S01]  /*22e0*/  @UP3 USHF.R.U32.HI UR6, URZ, UR11, UR16 ;  /* 0x0000000bff063299 */ /* 0x000fe20008011610 */
[----:B------:R-:W-:Y:S01]  /*22f0*/  UMOV UR18, UR19 ;  /* 0x0000001300127c82 */ /* 0x000fe20008000000 */
[----:B------:R-:W-:Y:S01]  /*2300*/  UMOV UR22, UR23 ;  /* 0x0000001700167c82 */ /* 0x000fe20008000000 */
[----:B------:R-:W-:Y:S02]  /*2310*/  USHF.R.U32.HI UR13, URZ, UR13, UR18 ;  /* 0x0000000dff0d7299 */ /* 0x000fe40008011612 */
[----:B------:R-:W-:Y:S02]  /*2320*/  USEL UR4, UR37, UR4, !UP0 ;  /* 0x0000000425047287 */ /* 0x000fe4000c000000 */
[----:B------:R-:W-:-:S02]  /*2330*/  @UP3 USHF.R.U32.HI UR8, URZ, UR11, UR22 ;  /* 0x0000000bff083299 */ /* 0x000fc40008011616 */
[----:B------:R-:W-:Y:S02]  /*2340*/  UIMAD UR9, UR42, UR6, URZ ;  /* 0x000000062a0972a4 */ /* 0x000fe4000f8e02ff */
[----:B------:R-:W-:Y:S02]  /*2350*/  USEL UR6, UR38, UR13, !UP2 ;  /* 0x0000000d26067287 */ /* 0x000fe4000d000000 */
[----:B------:R-:W-:Y:S02]  /*2360*/  UIMAD UR12, UR42, UR8, URZ ;  /* 0x000000082a0c72a4 */ /* 0x000fe4000f8e02ff */
[----:B------:R-:W-:Y:S02]  /*2370*/  UISETP.GE.AND UP0, UPT, UR4, UR9, UPT ;  /* 0x000000090400728c */ /* 0x000fe4000bf06270 */
[----:B------:R-:W-:Y:S02]  /*2380*/  UIMAD.WIDE.U32 UR16, UR4, UR10, URZ ;  /* 0x0000000a041072a5 */ /* 0x000fe4000f8e00ff */
[----:B------:R-:W-:-:S02]  /*2390*/  UISETP.GE.OR UP0, UPT, UR6, UR12, UP0 ;  /* 0x0000000c0600728c */ /* 0x000fc40008706670 */
[----:B------:R-:W-:Y:S02]  /*23a0*/  UIMAD.WIDE.U32 UR12, UR6, UR10, URZ ;  /* 0x0000000a060c72a5 */ /* 0x000fe4000f8e00ff */
[----:B------:R-:W-:Y:S01]  /*23b0*/  UIADD3 UR15, UPT, UPT, -UR4, URZ, URZ ;  /* 0x000000ff040f7290 */ /* 0x000fe2000fffe1ff */
[----:B------:R-:W-:Y:S01]  /*23c0*/  UMOV UR10, UR17 ;  /* 0x00000011000a7c82 */ /* 0x000fe20008000000 */
[----:B------:R-:W-:Y:S02]  /*23d0*/  UIADD3 UR12, UPT, UPT, -UR6, URZ, URZ ;  /* 0x000000ff060c7290 */ /* 0x000fe4000fffe1ff */
[----:B------:R-:W-:-:S03]  /*23e0*/  USHF.R.U32.HI UR10, URZ, UR11, UR10 ;  /* 0x0000000bff0a7299 */ /* 0x000fc6000801160a */
[----:B------:R-:W-:Y:S01]  /*23f0*/  @!UP0 UMOV UR9, UR13 ;  /* 0x0000000d00098c82 */ /* 0x000fe20008000000 */
[----:B------:R-:W-:Y:S02]  /*2400*/  UIMAD UR15, UR14, UR15, UR37 ;  /* 0x0000000f0e0f72a4 */ /* 0x000fe4000f8e0225 */
[----:B------:R-:W-:Y:S02]  /*2410*/  USEL UR10, UR4, UR10, !UP3 ;  /* 0x0000000a040a7287 */ /* 0x000fe4000d800000 */
[----:B------:R-:W-:Y:S02]  /*2420*/  @!UP0 USHF.R.U32.HI UR9, URZ, UR11, UR9 ;  /* 0x0000000bff098299 */ /* 0x000fe40008011609 */
[----:B------:R-:W-:Y:S02]  /*2430*/  UIADD3 UR11, UPT, UPT, -UR10, URZ, URZ ;  /* 0x000000ff0a0b7290 */ /* 0x000fe4000fffe1ff */
[----:B------:R-:W-:Y:S02]  /*2440*/  @!UP0 USEL UR9, UR6, UR9, !UP3 ;  /* 0x0000000906098287 */ /* 0x000fe4000d800000 */
[----:B------:R-:W-:-:S02]  /*2450*/  UIMAD UR11, UR42, UR11, UR4 ;  /* 0x0000000b2a0b72a4 */ /* 0x000fc4000f8e0204 */
[----:B------:R-:W-:Y:S02]  /*2460*/  @!UP0 UIADD3 UR10, UPT, UPT, UR10, -UR9, URZ ;  /* 0x800000090a0a8290 */ /* 0x000fe4000fffe0ff */
[----:B------:R-:W-:Y:S02]  /*2470*/  @!UP0 UIMAD UR9, UR11, UR8, UR9 ;  /* 0x000000080b0982a4 */ /* 0x000fe4000f8e0209 */
[----:B------:R-:W-:Y:S02]  /*2480*/  @!UP0 UIMAD UR4, UR42, UR10, UR6 ;  /* 0x0000000a2a0482a4 */ /* 0x000fe4000f8e0206 */
[----:B------:R-:W-:Y:S02]  /*2490*/  UIMAD UR8, UR20, UR12, UR38 ;  /* 0x0000000c140872a4 */ /* 0x000fe4000f8e0226 */
[----:B------:R-:W-:Y:S01]  /*24a0*/  UIMAD UR37, UR4, UR14, UR15 ;  /* 0x0000000e042572a4 */ /* 0x000fe2000f8e020f */
[----:B------:R-:W-:Y:S02]  /*24b0*/  @!UP0 UMOV UR6, UR9 ;  /* 0x0000000900068c82 */ /* 0x000fe40008000000 */
[----:B------:R-:W-:-:S12]  /*24c0*/  UIMAD UR38, UR6, UR20, UR8 ;  /* 0x00000014062672a4 */ /* 0x000fd8000f8e0208 */
.L_x_40:
[----:B------:R-:W3:Y:S02]  /*24d0*/  LDCU UR4, c[0x0][0xb30] ;  /* 0x00016600ff0477ac */ /* 0x000ee40008000800 */
[----:B---3--:R-:W-:-:S09]  /*24e0*/  UISETP.NE.AND UP0, UPT, UR4, 0x1, UPT ;  /* 0x000000010400788c */ /* 0x008fd2000bf05270 */
[----:B------:R-:W-:Y:S05]  /*24f0*/  BRA.U UP0, `(.L_x_41) ;  /* 0x0000000100447547 */ /* 0x000fea000b800000 */
[----:B------:R-:W3:Y:S01]  /*2500*/  LDCU.128 UR12, c[0x0][0xb10] ;  /* 0x00016200ff0c77ac */ /* 0x000ee20008000c00 */
[----:B------:R-:W4:Y:S01]  /*2510*/  LDCU UR16, c[0x0][0xb0c] ;  /* 0x00016180ff1077ac */ /* 0x000f220008000800 */
[----:B------:R-:W1:Y:S01]  /*2520*/  LDCU UR17, c[0x0][0xb20] ;  /* 0x00016400ff1177ac */ /* 0x000e620008000800 */
[----:B---3--:R-:W-:Y:S02]  /*2530*/  UIMAD.WIDE.U32 UR10, UR38, UR12, URZ ;  /* 0x0000000c260a72a5 */ /* 0x008fe4000f8e00ff */
[----:B------:R-:W-:Y:S02]  /*2540*/  UIMAD.WIDE.U32 UR8, UR37, UR15, URZ ;  /* 0x0000000f250872a5 */ /* 0x000fe4000f8e00ff */
[----:B----4-:R-:W-:Y:S02]  /*2550*/  UISETP.NE.AND UP2, UPT, UR16, 0x1, UPT ;  /* 0x000000011000788c */ /* 0x010fe4000bf45270 */
[----:B------:R-:W-:Y:S01]  /*2560*/  UISETP.NE.AND UP0, UPT, UR14, 0x1, UPT ;  /* 0x000000010e00788c */ /* 0x000fe2000bf05270 */
[----:B------:R-:W-:-:S02]  /*2570*/  UMOV UR6, UR11 ;  /* 0x0000000b00067c82 */ /* 0x000fc40008000000 */
[----:B------:R-:W-:Y:S01]  /*2580*/  UMOV UR4, UR9 ;  /* 0x0000000900047c82 */ /* 0x000fe20008000000 */
[----:B------:R-:W-:Y:S02]  /*2590*/  USHF.R.U32.HI UR6, URZ, UR13, UR6 ;  /* 0x0000000dff067299 */ /* 0x000fe40008011606 */
[----:B-1----:R-:W-:Y:S02]  /*25a0*/  USHF.R.U32.HI UR4, URZ, UR17, UR4 ;  /* 0x00000011ff047299 */ /* 0x002fe40008011604 */
[----:B------:R-:W-:Y:S02]  /*25b0*/  USEL UR6, UR38, UR6, !UP2 ;  /* 0x0000000626067287 */ /* 0x000fe4000d000000 */
[----:B------:R-:W-:-:S04]  /*25c0*/  USEL UR4, UR37, UR4, !UP0 ;  /* 0x0000000425047287 */ /* 0x000fc8000c000000 */
[----:B------:R-:W-:Y:S02]  /*25d0*/  UIADD3 UR8, UPT, UPT, UR6, -UR4, URZ ;  /* 0x8000000406087290 */ /* 0x000fe4000fffe0ff */
[----:B------:R-:W-:Y:S02]  /*25e0*/  UIADD3 UR4, UPT, UPT, -UR6, UR4, URZ ;  /* 0x0000000406047290 */ /* 0x000fe4000fffe1ff */
[----:B------:R-:W-:Y:S02]  /*25f0*/  UIMAD UR37, UR8, UR14, UR37 ;  /* 0x0000000e082572a4 */ /* 0x000fe4000f8e0225 */
[----:B------:R-:W-:-:S12]  /*2600*/  UIMAD UR38, UR4, UR16, UR38 ;  /* 0x00000010042672a4 */ /* 0x000fd8000f8e0226 */
.L_x_41:
[----:B------:R-:W-:Y:S01]  /*2610*/  VIADD R11, R11, 0x1 ;  /* 0x000000010b0b7836 */ /* 0x000fe20000000000 */
[----:B------:R-:W-:Y:S01]  /*2620*/  R2UR UR4, R87 ;  /* 0x00000000570472ca */ /* 0x000fe200000e0000 */
[----:B------:R-:W-:Y:S01]  /*2630*/  UIADD3 UR31, UPT, UPT, UR37, UR59, URZ ;  /* 0x0000003b251f7290 */ /* 0x000fe2000fffe0ff */
[----:B------:R-:W-:Y:S02]  /*2640*/  PLOP3.LUT P1, PT, PT, PT, PT, 0x80, 0x8 ;  /* 0x000000000008781c */ /* 0x000fe40003f2f070 */
[----:B------:R-:W-:-:S04]  /*2650*/  ISETP.NE.AND P0, PT, R11, 0x2, PT ;  /* 0x000000020b00780c */ /* 0x000fc80003f05270 */
[----:B------:R-:W-:Y:S02]  /*2660*/  SEL R3, RZ, 0x1, P0 ;  /* 0x00000001ff037807 */ /* 0x000fe40000000000 */
[----:B------:R-:W-:Y:S02]  /*2670*/  SEL R11, R11, RZ, P0 ;  /* 0x000000ff0b0b7207 */ /* 0x000fe40000000000 */
[----:B------:R-:W-:Y:S01]  /*2680*/  LOP3.LUT R10, R10, R3, RZ, 0x3c, !PT ;  /* 0x000000030a0a7212 */ /* 0x000fe200078e3cff */
[----:B------:R-:W-:Y:S01]  /*2690*/  UIADD3 UR30, UPT, UPT, UR38, UR4, URZ ;  /* 0x00000004261e7290 */ /* 0x000fe2000fffe0ff */
[----:B------:R-:W-:Y:S11]  /*26a0*/  BRA.U UP1, `(.L_x_42) ;  /* 0xfffffff101587547 */ /* 0x000ff6000b83ffff */
[----:B------:R-:W-:Y:S01]  /*26b0*/  UIADD3 UR7, UPT, UPT, UR7, 0x18, URZ ;  /* 0x0000001807077890 */ /* 0x000fe2000fffe0ff */
[----:B------:R-:W-:-:S03]  /*26c0*/  SHF.L.U32 R3, R12, 0x1f, RZ ;  /* 0x0000001f0c037819 */ /* 0x000fc600000006ff */
[----:B------:R-:W-:-:S09]  /*26d0*/  ULEA UR4, UR5, UR7, 0x3 ;  /* 0x0000000705047291 */ /* 0x000fd2000f8e18ff */
[----:B------:R-:W3:Y:S02]  /*26e0*/  SYNCS.PHASECHK.TRANS64.TRYWAIT P0, [UR4], R3 ;  /* 0x00000003ff0075a7 */ /* 0x000ee40008001104 */
[----:B---3--:R-:W-:Y:S05]  /*26f0*/  @!P0 BRA `(.L_x_43) ;  /* 0x0000007000148947 */ /* 0x008fea0003800000 */
.L_x_136:
[----:B------:R-:W-:-:S04]  /*2700*/  UIADD3 UR4, UPT, UPT, UR5, 0x1, URZ ;  /* 0x0000000105047890 */ /* 0x000fc8000fffe0ff */
[----:B------:R-:W-:-:S04]  /*2710*/  UISETP.NE.AND UP0, UPT, UR4, 0x3, UPT ;  /* 0x000000030400788c */ /* 0x000fc8000bf05270 */
[----:B------:R-:W-:Y:S02]  /*2720*/  USEL UR6, URZ, 0x1, UP0 ;  /* 0x00000001ff067887 */ /* 0x000fe40008000000 */
[----:B------:R-:W-:-:S04]  /*2730*/  USEL UR4, UR4, URZ, UP0 ;  /* 0x000000ff04047287 */ /* 0x000fc80008000000 */
[----:B------:R-:W-:Y:S01]  /*2740*/  ULEA UR5, UR4, UR7, 0x3 ;  /* 0x0000000704057291 */ /* 0x000fe2000f8e18ff */
[----:B------:R-:W-:-:S04]  /*2750*/  LOP3.LUT R12, R12, UR6, RZ, 0x3c, !PT ;  /* 0x000000060c0c7c12 */ /* 0x000fc8000f8e3cff */
[----:B-1----:R-:W-:-:S04]  /*2760*/  SHF.L.U32 R3, R12, 0x1f, RZ ;  /* 0x0000001f0c037819 */ /* 0x002fc800000006ff */
[----:B------:R-:W1:Y:S02]  /*2770*/  SYNCS.PHASECHK.TRANS64.TRYWAIT P0, [UR5], R3 ;  /* 0x00000003ff0075a7 */ /* 0x000e640008001105 */
[----:B-1----:R-:W-:Y:S05]  /*2780*/  @!P0 BRA `(.L_x_44) ;  /* 0x0000007000088947 */ /* 0x002fea0003800000 */
.L_x_138:
[----:B------:R-:W-:-:S04]  /*2790*/  UIADD3 UR4, UPT, UPT, UR4, 0x1, URZ ;  /* 0x0000000104047890 */ /* 0x000fc8000fffe0ff */
[----:B------:R-:W-:-:S04]  /*27a0*/  UISETP.NE.AND UP0, UPT, UR4, 0x3, UPT ;  /* 0x000000030400788c */ /* 0x000fc8000bf05270 */
[----:B------:R-:W-:Y:S02]  /*27b0*/  USEL UR5, URZ, 0x1, UP0 ;  /* 0x00000001ff057887 */ /* 0x000fe40008000000 */
[----:B------:R-:W-:-:S04]  /*27c0*/  USEL UR4, UR4, URZ, UP0 ;  /* 0x000000ff04047287 */ /* 0x000fc80008000000 */
[----:B------:R-:W-:Y:S01]  /*27d0*/  ULEA UR4, UR4, UR7, 0x3 ;  /* 0x0000000704047291 */ /* 0x000fe2000f8e18ff */
[----:B-1----:R-:W-:-:S04]  /*27e0*/  LOP3.LUT R3, R12, UR5, RZ, 0x3c, !PT ;  /* 0x000000050c037c12 */ /* 0x002fc8000f8e3cff */
[----:B------:R-:W-:Y:S01]  /*27f0*/  SHF.L.U32 R3, R3, 0x1f, RZ ;  /* 0x0000001f03037819 */ /* 0x000fe200000006ff */
[----:B------:R-:W-:-:S07]  /*2800*/  IMAD.U32 R0, RZ, RZ, UR4 ;  /* 0x00000004ff007e24 */ /* 0x000fce000f8e00ff */
.L_x_45:
[----:B-1----:R1:W3:Y:S02]  /*2810*/  SYNCS.PHASECHK.TRANS64.TRYWAIT P0, [R0+URZ], R3 ;  /* 0x00000003000075a7 */ /* 0x0022e400080011ff */
[----:B---3--:R-:W-:Y:S05]  /*2820*/  @!P0 NANOSLEEP.SYNCS 0x989680 ;  /* 0x009896800000895d */ /* 0x008fea0003900000 */
[----:B------:R-:W3:Y:S02]  /*2830*/  @!P0 SYNCS.PHASECHK.TRANS64 P0, [R0+URZ], R3 ;  /* 0x00000003000085a7 */ /* 0x000ee400080010ff */
[----:B--23--:R-:W-:Y:S05]  /*2840*/  @P0 EXIT ;  /* 0x000000000000094d */ /* 0x00cfea0003800000 */
[----:B------:R-:W-:Y:S05]  /*2850*/  BRA `(.L_x_45) ;  /* 0xfffffffc00ec7947 */ /* 0x000fea000383ffff */
.L_x_22:
[----:B------:R-:W2:Y:S02]  /*2860*/  S2UR UR4, SR_CgaCtaId ;  /* 0x00000000000479c3 */ /* 0x000ea40000008800 */
[----:B--2---:R-:W-:-:S04]  /*2870*/  UISETP.NE.AND UP0, UPT, UR4, URZ, UPT ;  /* 0x000000ff0400728c */ /* 0x004fc8000bf05270 */
[----:B------:R-:W-:-:S09]  /*2880*/  UISETP.NE.OR UP0, UPT, UR18, 0x1, UP0 ;  /* 0x000000011200788c */ /* 0x000fd20008705670 */
[----:B------:R-:W-:Y:S05]  /*2890*/  BRA.U UP0, `(.L_x_46) ;  /* 0x00000005004c7547 */ /* 0x000fea000b800000 */
[----:B------:R-:W2:Y:S01]  /*28a0*/  S2UR UR5, SR_CgaCtaId ;  /* 0x00000000000579c3 */ /* 0x000ea20000008800 */
[----:B------:R-:W-:Y:S01]  /*28b0*/  UMOV UR4, 0x400 ;  /* 0x0000040000047882 */ /* 0x000fe20000000000 */
[----:B------:R-:W-:Y:S01]  /*28c0*/  ISETP.GE.U32.AND P2, PT, R0, 0x2, PT ;  /* 0x000000020000780c */ /* 0x000fe20003f46070 */
[----:B------:R-:W-:Y:S01]  /*28d0*/  IMAD.MOV.U32 R12, RZ, RZ, 0x1 ;  /* 0x00000001ff0c7424 */ /* 0x000fe200078e00ff */
[----:B------:R-:W-:Y:S02]  /*28e0*/  CS2R R10, SRZ ;  /* 0x00000000000a7805 */ /* 0x000fe4000001ff00 */
[----:B------:R-:W-:Y:S01]  /*28f0*/  CS2R R8, SRZ ;  /* 0x0000000000087805 */ /* 0x000fe2000001ff00 */
[----:B--2---:R-:W-:-:S03]  /*2900*/  ULEA UR6, UR5, UR4, 0x18 ;  /* 0x0000000405067291 */ /* 0x004fc6000f8ec0ff */
[----:B------:R-:W-:-:S09]  /*2910*/  UMOV UR5, URZ ;  /* 0x000000ff00057c82 */ /* 0x000fd20008000000 */
.L_x_50:
[----:B------:R-:W-:Y:S02]  /*2920*/  LEA R2, R8, UR6, 0x3 ;  /* 0x0000000608027c11 */ /* 0x000fe4000f8e18ff */
[----:B------:R-:W-:-:S03]  /*2930*/  SHF.L.U32 R5, R9, 0x1f, RZ ;  /* 0x0000001f09057819 */ /* 0x000fc600000006ff */
[----:B------:R-:W-:Y:S01]  /*2940*/  VIADD R4, R2, 0xf0 ;  /* 0x000000f002047836 */ /* 0x000fe20000000000 */
[----:B------:R-:W2:Y:S02]  /*2950*/  SYNCS.PHASECHK.TRANS64.TRYWAIT P0, [R2+URZ+0xe0], R5 ;  /* 0x0000e005020075a7 */ /* 0x000ea400080011ff */
[----:B--2---:R-:W-:Y:S05]  /*2960*/  @!P0 BRA `(.L_x_47) ;  /* 0x0000006c00a88947 */ /* 0x004fea0003800000 */
.L_x_139:
[----:B------:R-:W-:Y:S01]  /*2970*/  ULEA UR4, UR5, UR6, 0x3 ;  /* 0x0000000605047291 */ /* 0x000fe2000f8e18ff */
[----:B------:R-:W-:Y:S02]  /*2980*/  PRMT R4, RZ, 0x654, R4 ;  /* 0x00000654ff047816 */ /* 0x000fe40000000004 */
[----:B--2---:R-:W-:Y:S01]  /*2990*/  SHF.L.U32 R5, R12, 0x1f, RZ ;  /* 0x0000001f0c057819 */ /* 0x004fe200000006ff */
[----:B------:R-:W-:Y:S01]  /*29a0*/  UIADD3 UR7, UPT, UPT, UR4, 0x80, URZ ;  /* 0x0000008004077890 */ /* 0x000fe2000fffe0ff */
[----:B------:R2:W-:Y:S05]  /*29b0*/  SYNCS.ARRIVE.TRANS64.RED.A1T0 RZ, [R4+URZ], RZ ;  /* 0x000000ff04ff79a7 */ /* 0x0005ea00081004ff */
[----:B------:R-:W-:Y:S01]  /*29c0*/  IMAD.U32 R7, RZ, RZ, UR7 ;  /* 0x00000007ff077e24 */ /* 0x000fe2000f8e00ff */
[----:B------:R-:W3:Y:S04]  /*29d0*/  SYNCS.PHASECHK.TRANS64.TRYWAIT P0, [UR4+0x90], R5 ;  /* 0x00009005ff0075a7 */ /* 0x000ee80008001104 */
[----:B------:R-:W-:Y:S01]  /*29e0*/  PRMT R6, R0, 0x654, R7 ;  /* 0x0000065400067816 */ /* 0x000fe20000000007 */
[----:B--2---:R-:W-:Y:S01]  /*29f0*/  @!P2 IMAD.MOV.U32 R4, RZ, RZ, 0x10 ;  /* 0x00000010ff04a424 */ /* 0x004fe200078e00ff */
[----:B---3--:R-:W-:Y:S06]  /*2a00*/  @!P0 BRA `(.L_x_48) ;  /* 0x0000006c00948947 */ /* 0x008fec0003800000 */
.L_x_141:
[----:B------:R-:W-:Y:S01]  /*2a10*/  ULEA UR8, UR5, UR6, 0x4 ;  /* 0x0000000605087291 */ /* 0x000fe2000f8e20ff */
[----:B------:R-:W-:Y:S01]  /*2a20*/  SEL R3, R6, R3, !P2 ;  /* 0x0000000306037207 */ /* 0x000fe20005000000 */
[----:B------:R-:W-:Y:S01]  /*2a30*/  UIADD3 UR9, UPT, UPT, UR4, 0x80, URZ ;  /* 0x0000008004097890 */ /* 0x000fe2000fffe0ff */
[----:B--2---:R-:W-:Y:S01]  /*2a40*/  LEA R2, R11, UR6, 0x3 ;  /* 0x000000060b027c11 */ /* 0x004fe2000f8e18ff */
[----:B------:R-:W-:Y:S01]  /*2a50*/  UIADD3 UR8, UPT, UPT, UR8, 0x110, URZ ;  /* 0x0000011008087890 */ /* 0x000fe2000fffe0ff */
[----:B------:R-:W-:Y:S01]  /*2a60*/  SHF.L.U32 R5, R10, 0x1f, RZ ;  /* 0x0000001f0a057819 */ /* 0x000fe200000006ff */
[----:B------:R2:W-:Y:S01]  /*2a70*/  @!P2 SYNCS.ARRIVE.TRANS64.RED RZ, [R3+URZ], R4 ;  /* 0x0000000403ffa9a7 */ /* 0x0005e200080004ff */
[----:B------:R-:W-:Y:S01]  /*2a80*/  UIADD3 UR4, UPT, UPT, UR5, 0x1, URZ ;  /* 0x0000000105047890 */ /* 0x000fe2000fffe0ff */
[----:B------:R-:W-:-:S03]  /*2a90*/  VIADD R8, R8, 0x1 ;  /* 0x0000000108087836 */ /* 0x000fc60000000000 */
[----:B------:R-:W-:Y:S02]  /*2aa0*/  UISETP.NE.AND UP0, UPT, UR4, 0x2, UPT ;  /* 0x000000020400788c */ /* 0x000fe4000bf05270 */
[----:B------:R-:W-:Y:S06]  /*2ab0*/  UGETNEXTWORKID.BROADCAST [UR8], [UR9] ;  /* 0x00000000080073ca */ /* 0x000fec0008000100 */
[----:B------:R-:W-:Y:S01]  /*2ac0*/  USEL UR7, URZ, 0x1, UP0 ;  /* 0x00000001ff077887 */ /* 0x000fe20008000000 */
[----:B------:R-:W-:Y:S01]  /*2ad0*/  ISETP.NE.AND P0, PT, R8, 0x2, PT ;  /* 0x000000020800780c */ /* 0x000fe20003f05270 */
[----:B------:R-:W-:Y:S01]  /*2ae0*/  USEL UR5, UR4, URZ, UP0 ;  /* 0x000000ff04057287 */ /* 0x000fe20008000000 */
[----:B------:R-:W3:Y:S03]  /*2af0*/  SYNCS.PHASECHK.TRANS64.TRYWAIT P1, [R2+URZ+0x80], R5 ;  /* 0x00008005020075a7 */ /* 0x000ee600080211ff */
[----:B------:R-:W-:Y:S01]  /*2b00*/  LOP3.LUT R12, R12, UR7, RZ, 0x3c, !PT ;  /* 0x000000070c0c7c12 */ /* 0x000fe2000f8e3cff */
[----:B--23--:R-:W-:Y:S07]  /*2b10*/  @!P1 BRA `(.L_x_49) ;  /* 0x0000006c00689947 */ /* 0x00cfee0003800000 */
.L_x_142:
[C---:B------:R-:W-:Y:S01]  /*2b20*/  LEA R4, R11.reuse, UR6, 0x4 ;  /* 0x000000060b047c11 */ /* 0x040fe2000f8e20ff */
[----:B--2---:R-:W-:Y:S01]  /*2b30*/  VIADD R2, R2, 0x90 ;  /* 0x0000009002027836 */ /* 0x004fe20000000000 */
[----:B------:R-:W-:Y:S01]  /*2b40*/  SEL R8, R8, RZ, P0 ;  /* 0x000000ff08087207 */ /* 0x000fe20000000000 */
[----:B------:R-:W-:-:S03]  /*2b50*/  VIADD R11, R11, 0x1 ;  /* 0x000000010b0b7836 */ /* 0x000fc60000000000 */
[----:B------:R-:W2:Y:S01]  /*2b60*/  LDS.128 R4, [R4+0x110] ;  /* 0x0001100004047984 */ /* 0x000ea20000000c00 */
[----:B------:R-:W-:Y:S02]  /*2b70*/  PRMT R2, RZ, 0x654, R2 ;  /* 0x00000654ff027816 */ /* 0x000fe40000000002 */
[C---:B------:R-:W-:Y:S01]  /*2b80*/  ISETP.NE.AND P1, PT, R11.reuse, 0x2, PT ;  /* 0x000000020b00780c */ /* 0x040fe20003f25270 */
[----:B------:R-:W-:Y:S01]  /*2b90*/  @!PT LDS RZ, [RZ] ;  /* 0x00000000fffff984 */ /* 0x000fe20000000800 */
[----:B------:R-:W-:Y:S01]  /*2ba0*/  @!PT LDS RZ, [RZ] ;  /* 0x00000000fffff984 */ /* 0x000fe20000000800 */
[----:B------:R-:W-:Y:S01]  /*2bb0*/  @!PT LDS RZ, [RZ] ;  /* 0x00000000fffff984 */ /* 0x000fe20000000800 */
[----:B------:R-:W-:Y:S01]  /*2bc0*/  @!PT LDS RZ, [RZ] ;  /* 0x00000000fffff984 */ /* 0x000fe20000000800 */
[----:B------:R3:W-:Y:S06]  /*2bd0*/  MEMBAR.ALL.CTA ;  /* 0x0000000000007992 */ /* 0x0007ec0000008000 */
[----:B---3--:R-:W3:Y:S01]  /*2be0*/  FENCE.VIEW.ASYNC.S ;  /* 0x00000000000073c6 */ /* 0x008ee20000000000 */
[----:B------:R-:W-:Y:S01]  /*2bf0*/  SEL R11, R11, RZ, P1 ;  /* 0x000000ff0b0b7207 */ /* 0x000fe20000800000 */
[----:B---3--:R3:W-:Y:S01]  /*2c00*/  SYNCS.ARRIVE.TRANS64.RED.A1T0 RZ, [R2+URZ], RZ ;  /* 0x000000ff02ff79a7 */ /* 0x0087e200081004ff */
[----:B--2---:R-:W-:-:S02]  /*2c10*/  LOP3.LUT P3, RZ, R6, 0x1, RZ, 0xc0, !PT ;  /* 0x0000000106ff7812 */ /* 0x004fc4000786c0ff */
[----:B------:R-:W-:-:S04]  /*2c20*/  SEL R5, RZ, 0x1, P1 ;  /* 0x00000001ff057807 */ /* 0x000fc80000800000 */
[----:B------:R-:W-:Y:S02]  /*2c30*/  LOP3.LUT R10, R10, R5, RZ, 0x3c, !PT ;  /* 0x000000050a0a7212 */ /* 0x000fe400078e3cff */
[----:B---3--:R-:W-:-:S04]  /*2c40*/  SEL R2, RZ, 0x1, P0 ;  /* 0x00000001ff027807 */ /* 0x008fc80000000000 */
[----:B------:R-:W-:Y:S01]  /*2c50*/  LOP3.LUT R9, R9, R2, RZ, 0x3c, !PT ;  /* 0x0000000209097212 */ /* 0x000fe200078e3cff */
[----:B------:R-:W-:Y:S06]  /*2c60*/  @P3 BRA `(.L_x_50) ;  /* 0xfffffffc002c3947 */ /* 0x000fec000383ffff */
[----:B------:R-:W-:Y:S01]  /*2c70*/  ULEA UR4, UR5, UR6, 0x3 ;  /* 0x0000000605047291 */ /* 0x000fe2000f8e18ff */
[----:B------:R-:W-:-:S08]  /*2c80*/  SHF.L.U32 R3, R12, 0x1f, RZ ;  /* 0x0000001f0c037819 */ /* 0x000fd000000006ff */
[----:B------:R-:W2:Y:S02]  /*2c90*/  SYNCS.PHASECHK.TRANS64 P0, [UR4+0x90], R3 ;  /* 0x00009003ff0075a7 */ /* 0x000ea40008001004 */
[----:B--2---:R-:W-:Y:S05]  /*2ca0*/  @P0 BRA `(.L_x_51) ;  /* 0x0000000000080947 */ /* 0x004fea0003800000 */
[----:B------:R-:W2:Y:S02]  /*2cb0*/  SYNCS.PHASECHK.TRANS64.TRYWAIT P0, [UR4+0x90], R3 ;  /* 0x00009003ff0075a7 */ /* 0x000ea40008001104 */
[----:B--2---:R-:W-:Y:S05]  /*2cc0*/  @!P0 BRA `(.L_x_52) ;  /* 0x0000006c00108947 */ /* 0x004fea0003800000 */
.L_x_51:
[----:B------:R-:W-:-:S04]  /*2cd0*/  UIADD3 UR7, UPT, UPT, UR5, 0x1, URZ ;  /* 0x0000000105077890 */ /* 0x000fc8000fffe0ff */
[----:B------:R-:W-:-:S04]  /*2ce0*/  UISETP.NE.AND UP0, UPT, UR7, 0x2, UPT ;  /* 0x000000020700788c */ /* 0x000fc8000bf05270 */
[----:B------:R-:W-:Y:S02]  /*2cf0*/  USEL UR8, URZ, 0x1, UP0 ;  /* 0x00000001ff087887 */ /* 0x000fe40008000000 */
[----:B------:R-:W-:-:S04]  /*2d00*/  USEL UR7, UR7, URZ, UP0 ;  /* 0x000000ff07077287 */ /* 0x000fc80008000000 */
[----:B------:R-:W-:Y:S01]  /*2d10*/  ULEA UR7, UR7, UR6, 0x3 ;  /* 0x0000000607077291 */ /* 0x000fe2000f8e18ff */
[----:B--2---:R-:W-:-:S04]  /*2d20*/  LOP3.LUT R3, R12, UR8, RZ, 0x3c, !PT ;  /* 0x000000080c037c12 */ /* 0x004fc8000f8e3cff */
[----:B------:R-:W-:-:S04]  /*2d30*/  SHF.L.U32 R0, R3, 0x1f, RZ ;  /* 0x0000001f03007819 */ /* 0x000fc800000006ff */
[----:B------:R-:W2:Y:S02]  /*2d40*/  SYNCS.PHASECHK.TRANS64 P0, [UR7+0x90], R0 ;  /* 0x00009000ff0075a7 */ /* 0x000ea40008001007 */
[----:B-12---:R-:W-:Y:S05]  /*2d50*/  @P0 EXIT ;  /* 0x000000000000094d */ /* 0x006fea0003800000 */
[----:B------:R-:W-:Y:S02]  /*2d60*/  SHF.L.U32 R3, R3, 0x1f, RZ ;  /* 0x0000001f03037819 */ /* 0x000fe400000006ff */
[----:B------:R-:W-:-:S07]  /*2d70*/  MOV R0, UR7 ;  /* 0x0000000700007c02 */ /* 0x000fce0008000f00 */
.L_x_53:
[----:B-1----:R1:W2:Y:S02]  /*2d80*/  SYNCS.PHASECHK.TRANS64.TRYWAIT P0, [R0+URZ+0x90], R3 ;  /* 0x00009003000075a7 */ /* 0x0022a400080011ff */
[----:B--2---:R-:W-:Y:S05]  /*2d90*/  @!P0 NANOSLEEP.SYNCS 0x989680 ;  /* 0x009896800000895d */ /* 0x004fea0003900000 */
[----:B------:R-:W2:Y:S02]  /*2da0*/  @!P0 SYNCS.PHASECHK.TRANS64 P0, [R0+URZ+0x90], R3 ;  /* 0x00009003000085a7 */ /* 0x000ea400080010ff */
[----:B--2---:R-:W-:Y:S05]  /*2db0*/  @P0 EXIT ;  /* 0x000000000000094d */ /* 0x004fea0003800000 */
[----:B------:R-:W-:Y:S05]  /*2dc0*/  BRA `(.L_x_53) ;  /* 0xfffffffc00ec7947 */ /* 0x000fea000383ffff */
.L_x_46:
[----:B------:R-:W-:Y:S05]  /*2dd0*/  BRA.U UP4, `(.L_x_54) ;  /* 0x0000000d04a07547 */ /* 0x000fea000b800000 */
[----:B------:R-:W2:Y:S01]  /*2de0*/  S2UR UR7, SR_CgaCtaId ;  /* 0x00000000000779c3 */ /* 0x000ea20000008800 */
[----:B------:R-:W-:Y:S01]  /*2df0*/  UMOV UR4, 0x40 ;  /* 0x0000004000047882 */ /* 0x000fe20000000000 */
[----:B------:R-:W-:Y:S01]  /*2e00*/  NOP ;  /* 0x0000000000007918 */ /* 0x000fe20000000000 */
[----:B------:R-:W-:Y:S01]  /*2e10*/  UMOV UR6, 0x400 ;  /* 0x0000040000067882 */ /* 0x000fe20000000000 */
[----:B--2---:R-:W-:Y:S02]  /*2e20*/  ULEA UR5, UR7, UR4, 0x18 ;  /* 0x0000000407057291 */ /* 0x004fe4000f8ec0ff */
[----:B------:R-:W-:-:S07]  /*2e30*/  ULEA UR6, UR7, UR6, 0x18 ;  /* 0x0000000607067291 */ /* 0x000fce000f8ec0ff */
[----:B------:R-:W2:Y:S02]  /*2e40*/  LDS.U8 R0, [UR5+0x1c] ;  /* 0x00001c05ff007984 */ /* 0x000ea40008000000 */
[----:B--2---:R-:W-:-:S13]  /*2e50*/  ISETP.NE.AND P0, PT, R0, RZ, PT ;  /* 0x000000ff0000720c */ /* 0x004fda0003f05270 */
[----:B------:R-:W-:Y:S05]  /*2e60*/  @P0 BRA `(.L_x_55) ;  /* 0x0000000000580947 */ /* 0x000fea0003800000 */
[----:B------:R-:W-:-:S13]  /*2e70*/  ELECT P0, URZ, PT ;  /* 0x0000000000ff782f */ /* 0x000fda0003800000 */
[----:B------:R-:W-:Y:S05]  /*2e80*/  @!P0 BRA `(.L_x_56) ;  /* 0x0000000000608947 */ /* 0x000fea0003800000 */
[----:B------:R-:W-:Y:S01]  /*2e90*/  UMOV UR4, 0x10 ;  /* 0x0000001000047882 */ /* 0x000fe20000000000 */
[----:B------:R-:W-:Y:S01]  /*2ea0*/  HFMA2 R0, -RZ, RZ, 0, 5.9604644775390625e-08 ;  /* 0x00000001ff007431 */ /* 0x000fe200000001ff */
[----:B------:R-:W-:-:S03]  /*2eb0*/  MOV R3, 0xffff ;  /* 0x0000ffff00037802 */ /* 0x000fc60000000f00 */
[----:B------:R-:W-:Y:S04]  /*2ec0*/  DEPBAR.LE SB2, 0x36 ;  /* 0x0000ad800000791a */ /* 0x000fe80000000000 */
[----:B------:R-:W2:Y:S02]  /*2ed0*/  UTCATOMSWS.FIND_AND_SET.ALIGN UP0, UR4, UR4 ;  /* 0x00000004000475e3 */ /* 0x000ea40008000800 */
[----:B--2---:R-:W-:Y:S01]  /*2ee0*/  MOV R4, UR4 ;  /* 0x0000000400047c02 */ /* 0x004fe20008000f00 */
[----:B------:R-:W-:Y:S06]  /*2ef0*/  BRA.U UP0, `(.L_x_57) ;  /* 0x0000000100187547 */ /* 0x000fec000b800000 */
.L_x_58:
[----:B------:R-:W-:Y:S05]  /*2f00*/  NANOSLEEP 0x64 ;  /* 0x000000640000795d */ /* 0x000fea0003800000 */
[----:B------:R-:W-:-:S05]  /*2f10*/  UMOV UR4, 0x10 ;  /* 0x0000001000047882 */ /* 0x000fca0000000000 */
[----:B------:R-:W-:Y:S04]  /*2f20*/  DEPBAR.LE SB2, 0x36 ;  /* 0x0000ad800000791a */ /* 0x000fe80000000000 */
[----:B------:R-:W2:Y:S02]  /*2f30*/  UTCATOMSWS.FIND_AND_SET.ALIGN UP0, UR4, UR4 ;  /* 0x00000004000475e3 */ /* 0x000ea40008000800 */
[----:B--2---:R-:W-:Y:S01]  /*2f40*/  MOV R4, UR4 ;  /* 0x0000000400047c02 */ /* 0x004fe20008000f00 */
[----:B------:R-:W-:Y:S05]  /*2f50*/  BRA.U !UP0, `(.L_x_58) ;  /* 0xfffffffd08e87547 */ /* 0x000fea000b83ffff */
.L_x_57:
[-C--:B------:R-:W-:Y:S02]  /*2f60*/  SHF.L.U32 R3, R3, R4.reuse, RZ ;  /* 0x0000000403037219 */ /* 0x080fe400000006ff */
[----:B------:R-:W-:Y:S01]  /*2f70*/  SHF.L.U32 R0, R0, R4, RZ ;  /* 0x0000000400007219 */ /* 0x000fe200000006ff */
[----:B------:R-:W-:Y:S02]  /*2f80*/  IMAD.SHL.U32 R4, R4, 0x20, RZ ;  /* 0x0000002004047824 */ /* 0x000fe400078e00ff */
[----:B------:R2:W-:Y:S04]  /*2f90*/  ATOMS.OR RZ, [UR5+0x14], R3 ;  /* 0x00001403ffff798c */ /* 0x0005e8000b000005 */
[----:B------:R2:W-:Y:S04]  /*2fa0*/  ATOMS.OR RZ, [UR5+0x18], R0 ;  /* 0x00001800ffff798c */ /* 0x0005e8000b000005 */
[----:B------:R2:W-:Y:S01]  /*2fb0*/  STS [UR6+0x130], R4 ;  /* 0x00013004ff007988 */ /* 0x0005e20008000806 */
[----:B------:R-:W-:Y:S05]  /*2fc0*/  BRA `(.L_x_56) ;  /* 0x0000000000107947 */ /* 0x000fea0003800000 */
.L_x_55:
[----:B------:R-:W-:Y:S02]  /*2fd0*/  MOV R0, 0xffffffff ;  /* 0xffffffff00007802 */ /* 0x000fe40000000f00 */
[----:B------:R-:W-:-:S03]  /*2fe0*/  MOV R4, 0x3010 ;  /* 0x0000301000047802 */ /* 0x000fc60000000f00 */
[----:B------:R2:W-:Y:S04]  /*2ff0*/  STS [UR6+0x130], R0 ;  /* 0x00013000ff007988 */ /* 0x0005e80008000806 */
[----:B-12--5:R-:W-:Y:S05]  /*3000*/  CALL.REL.NOINC `($__internal_1_$__cuda_sm10x_tcgen05_guardrail_trap_phase_invalid_during_alloc) ;  /* 0x0000007000547944 */ /* 0x026fea0003c00000 */
.L_x_56:
[----:B------:R-:W-:Y:S05]  /*3010*/  WARPSYNC.ALL ;  /* 0x0000000000007948 */ /* 0x000fea0003800000 */
[----:B------:R-:W3:Y:S01]  /*3020*/  S2UR UR4, SR_CgaCtaId ;  /* 0x00000000000479c3 */ /* 0x000ee20000008800 */
[----:B------:R-:W-:Y:S01]  /*3030*/  UMOV UR17, 0x400 ;  /* 0x0000040000117882 */ /* 0x000fe20000000000 */
[----:B------:R-:W-:-:S06]  /*3040*/  NOP ;  /* 0x0000000000007918 */ /* 0x000fcc0000000000 */
[----:B------:R-:W-:Y:S06]  /*3050*/  BAR.ARV 0x6, 0xa0 ;  /* 0x0182800000007b1d */ /* 0x000fec0000002000 */
[----:B------:R-:W4:Y:S01]  /*3060*/  LDCU UR5, c[0x0][0x38c] ;  /* 0x00007180ff0577ac */ /* 0x000f220008000800 */
[----:B------:R-:W-:Y:S01]  /*3070*/  LOP3.LUT R2, R2, 0xffff, RZ, 0xc0, !PT ;  /* 0x0000ffff02027812 */ /* 0x000fe200078ec0ff */
[----:B------:R-:W-:Y:S01]  /*3080*/  IMAD.MOV.U32 R11, RZ, RZ, 0x1 ;  /* 0x00000001ff0b7424 */ /* 0x000fe200078e00ff */
[----:B------:R-:W-:Y:S01]  /*3090*/  CS2R R8, SRZ ;  /* 0x0000000000087805 */ /* 0x000fe2000001ff00 */
[----:B------:R-:W1:Y:S01]  /*30a0*/  LDCU UR8, c[0x0][0x38c] ;  /* 0x00007180ff0877ac */ /* 0x000e620008000800 */
[----:B------:R-:W-:Y:S01]  /*30b0*/  R2UR UR19, R2 ;  /* 0x00000000021372ca */ /* 0x000fe200000e0000 */
[----:B------:R-:W-:Y:S01]  /*30c0*/  IMAD.MOV.U32 R10, RZ, RZ, RZ ;  /* 0x000000ffff0a7224 */ /* 0x000fe200078e00ff */
[----:B------:R-:W-:Y:S01]  /*30d0*/  UMOV UR22, URZ ;  /* 0x000000ff00167c82 */ /* 0x000fe20008000000 */
[----:B------:R-:W-:Y:S01]  /*30e0*/  UMOV UR14, URZ ;  /* 0x000000ff000e7c82 */ /* 0x000fe20008000000 */
[----:B---3--:R-:W-:Y:S01]  /*30f0*/  ULEA UR17, UR4, UR17, 0x18 ;  /* 0x0000001104117291 */ /* 0x008fe2000f8ec0ff */
[----:B------:R-:W-:Y:S01]  /*3100*/  UMOV UR26, 0x0 ;  /* 0x00000000001a7882 */ /* 0x000fe20000000000 */
[----:B------:R-:W-:-:S02]  /*3110*/  UMOV UR27, 0x4400490 ;  /* 0x04400490001b7882 */ /* 0x000fc40000000000 */
[----:B------:R-:W-:Y:S02]  /*3120*/  UIADD3 UR6, UPT, UPT, UR17, 0x6400, URZ ;  /* 0x0000640011067890 */ /* 0x000fe4000fffe0ff */
[----:B------:R-:W-:Y:S02]  /*3130*/  UIADD3 UR7, UPT, UPT, UR17, 0x9400, URZ ;  /* 0x0000940011077890 */ /* 0x000fe4000fffe0ff */
[----:B----4-:R-:W-:Y:S01]  /*3140*/  UIADD3 UR5, UPT, UPT, UR5, 0x3f, URZ ;  /* 0x0000003f05057890 */ /* 0x010fe2000fffe0ff */
[----:B--2---:R-:W2:Y:S01]  /*3150*/  LDS R0, [UR17+0x130] ;  /* 0x00013011ff007984 */ /* 0x004ea20008000800 */
[----:B------:R-:W-:Y:S02]  /*3160*/  USHF.R.U32.HI UR6, URZ, 0x4, UR6 ;  /* 0x00000004ff067899 */ /* 0x000fe40008011606 */
[----:B------:R-:W-:Y:S02]  /*3170*/  USHF.R.S32.HI UR4, URZ, 0x1f, UR5 ;  /* 0x0000001fff047899 */ /* 0x000fe40008011405 */
[----:B------:R-:W-:-:S02]  /*3180*/  ULOP3.LUT UR6, UR6, 0x3fff, URZ, 0xc0, !UPT ;  /* 0x00003fff06067892 */ /* 0x000fc4000f8ec0ff */
[----:B------:R-:W-:Y:S02]  /*3190*/  ULEA.HI UR4, UR4, UR5, URZ, 0x6 ;  /* 0x0000000504047291 */ /* 0x000fe4000f8f30ff */
[----:B------:R-:W-:Y:S02]  /*31a0*/  USHF.R.U32.HI UR5, URZ, 0x4, UR7 ;  /* 0x00000004ff057899 */ /* 0x000fe40008011607 */
[----:B------:R-:W-:Y:S02]  /*31b0*/  USHF.R.S32.HI UR28, URZ, 0x6, UR4 ;  /* 0x00000006ff1c7899 */ /* 0x000fe40008011404 */
[----:B------:R-:W-:Y:S02]  /*31c0*/  ULOP3.LUT UR5, UR5, 0x3fff, URZ, 0xc0, !UPT ;  /* 0x00003fff05057892 */ /* 0x000fe4000f8ec0ff */
[----:B------:R-:W-:Y:S02]  /*31d0*/  UISETP.LT.AND UP0, UPT, UR28, 0x1, UPT ;  /* 0x000000011c00788c */ /* 0x000fe4000bf01270 */
[----:B------:R-:W-:-:S02]  /*31e0*/  ULOP3.LUT UR20, UR6, 0x10000, URZ, 0xfc, !UPT ;  /* 0x0001000006147892 */ /* 0x000fc4000f8efcff */
[----:B------:R-:W-:Y:S02]  /*31f0*/  USEL UR29, UR28, 0x1, !UP0 ;  /* 0x000000011c1d7887 */ /* 0x000fe4000c000000 */
[----:B------:R-:W-:Y:S02]  /*3200*/  ULOP3.LUT UR21, UR5, 0x10000, URZ, 0xfc, !UPT ;  /* 0x0001000005157892 */ /* 0x000fe4000f8efcff */
[----:B------:R-:W-:Y:S02]  /*3210*/  UIADD3 UR29, UPT, UPT, -UR29, URZ, URZ ;  /* 0x000000ff1d1d7290 */ /* 0x000fe4000fffe1ff */
[----:B-1----:R-:W-:Y:S01]  /*3220*/  UISETP.GE.AND UP4, UPT, UR8, 0x1, UPT ;  /* 0x000000010800788c */ /* 0x002fe2000bf86270 */
[----:B------:R-:W-:Y:S01]  /*3230*/  UMOV UR24, 0x0 ;  /* 0x0000000000187882 */ /* 0x000fe20000000000 */
[----:B------:R-:W-:Y:S01]  /*3240*/  UMOV UR25, 0x4400490 ;  /* 0x0440049000197882 */ /* 0x000fe20000000000 */
[----:B--2---:R-:W-:-:S15]  /*3250*/  R2UR UR30, R0 ;  /* 0x00000000001e72ca */ /* 0x004fde00000e0000 */
.L_x_65:
[----:B------:R-:W-:Y:S02]  /*3260*/  LEA R0, R10, UR17, 0x3 ;  /* 0x000000110a007c11 */ /* 0x000fe4000f8e18ff */
[----:B------:R-:W-:Y:S02]  /*3270*/  SHF.L.U32 R5, R9, 0x1f, RZ ;  /* 0x0000001f09057819 */ /* 0x000fe400000006ff */
[----:B------:R-:W-:Y:S01]  /*3280*/  PLOP3.LUT P0, PT, PT, PT, UP4, 0x80, 0x8 ;  /* 0x000000000008781c */ /* 0x000fe20003f0f048 */
[----:B------:R-:W-:Y:S01]  /*3290*/  VIADD R3, R0, 0x90 ;  /* 0x0000009000037836 */ /* 0x000fe20000000000 */
[----:B-1----:R-:W1:Y:S02]  /*32a0*/  SYNCS.PHASECHK.TRANS64.TRYWAIT P1, [R0+URZ+0x80], R5 ;  /* 0x00008005000075a7 */ /* 0x002e6400080211ff */
[----:B-1-3--:R-:W-:Y:S09]  /*32b0*/  @!P1 BRA `(.L_x_59) ;  /* 0x0000006400ac9947 */ /* 0x00aff20003800000 */
.L_x_144:
[----:B------:R-:W-:Y:S01]  /*32c0*/  LEA R4, R10, UR17, 0x4 ;  /* 0x000000110a047c11 */ /* 0x000fe2000f8e20ff */
[----:B------:R-:W-:Y:S01]  /*32d0*/  @UP4 ULEA UR4, UR14, UR17, 0x3 ;  /* 0x000000110e044291 */ /* 0x000fe2000f8e18ff */
[----:B------:R-:W-:Y:S01]  /*32e0*/  PLOP3.LUT P2, PT, PT, PT, PT, 0x80, 0x8 ;  /* 0x000000000008781c */ /* 0x000fe20003f4f070 */
[----:B------:R-:W-:Y:S01]  /*32f0*/  ULEA UR23, UR22, UR17, 0x3 ;  /* 0x0000001116177291 */ /* 0x000fe2000f8e18ff */
[----:B------:R-:W-:Y:S02]  /*3300*/  PRMT R3, RZ, 0x654, R3 ;  /* 0x00000654ff037816 */ /* 0x000fe40000000003 */
[----:B-1----:R-:W1:Y:S01]  /*3310*/  LDS.128 R4, [R4+0x110] ;  /* 0x0001100004047984 */ /* 0x002e620000000c00 */
[----:B------:R-:W-:Y:S02]  /*3320*/  @P0 SHF.L.U32 R2, R8, 0x1f, RZ ;  /* 0x0000001f08020819 */ /* 0x000fe400000006ff */
[----:B------:R-:W-:Y:S01]  /*3330*/  SHF.L.U32 R0, R11, 0x1f, RZ ;  /* 0x0000001f0b007819 */ /* 0x000fe200000006ff */
[----:B------:R-:W-:Y:S01]  /*3340*/  @!PT LDS RZ, [RZ] ;  /* 0x00000000fffff984 */ /* 0x000fe20000000800 */
[----:B------:R-:W-:Y:S01]  /*3350*/  @!PT LDS RZ, [RZ] ;  /* 0x00000000fffff984 */ /* 0x000fe20000000800 */
[----:B------:R-:W-:Y:S01]  /*3360*/  @!PT LDS RZ, [RZ] ;  /* 0x00000000fffff984 */ /* 0x000fe20000000800 */
[----:B------:R-:W-:Y:S01]  /*3370*/  @!PT LDS RZ, [RZ] ;  /* 0x00000000fffff984 */ /* 0x000fe20000000800 */
[----:B------:R2:W-:Y:S06]  /*3380*/  MEMBAR.ALL.CTA ;  /* 0x0000000000007992 */ /* 0x0005ec0000008000 */
[----:B--2---:R-:W2:Y:S02]  /*3390*/  FENCE.VIEW.ASYNC.S ;  /* 0x00000000000073c6 */ /* 0x004ea40000000000 */
[----:B--2---:R2:W-:Y:S01]  /*33a0*/  SYNCS.ARRIVE.TRANS64.RED.A1T0 RZ, [R3+URZ], RZ ;  /* 0x000000ff03ff79a7 */ /* 0x0045e200081004ff */
[----:B------:R2:W3:Y:S01]  /*33b0*/  @P0 SYNCS.PHASECHK.TRANS64.TRYWAIT P2, [UR4], R2 ;  /* 0x00000002ff0005a7 */ /* 0x0004e20008041104 */
[----:B------:R-:W-:Y:S01]  /*33c0*/  ULEA.HI UR4, UR22, UR22, URZ, 0x1 ;  /* 0x0000001616047291 */ /* 0x000fe2000f8f08ff */
[----:B-1----:R-:W-:-:S03]  /*33d0*/  LOP3.LUT P1, RZ, R6, 0x1, RZ, 0xc0, !PT ;  /* 0x0000000106ff7812 */ /* 0x002fc6000782c0ff */
[----:B------:R-:W-:Y:S02]  /*33e0*/  USHF.L.U32 UR18, UR4, 0x7, URZ ;  /* 0x0000000704127899 */ /* 0x000fe400080006ff */
[----:B------:R-:W-:Y:S02]  /*33f0*/  ULOP3.LUT UR4, UR4, 0xffe, URZ, 0xc0, !UPT ;  /* 0x00000ffe04047892 */ /* 0x000fe4000f8ec0ff */
[----:B------:R-:W-:Y:S02]  /*3400*/  ULOP3.LUT UR18, UR18, 0xffffff00, URZ, 0xc0, !UPT ;  /* 0xffffff0012127892 */ /* 0x000fe4000f8ec0ff */
[----:B------:R-:W-:Y:S02]  /*3410*/  UIADD3 UR4, UPT, UPT, -UR4, UR22, URZ ;  /* 0x0000001604047290 */ /* 0x000fe4000fffe1ff */
[----:B------:R-:W-:Y:S01]  /*3420*/  UIADD3 UR18, UPT, UPT, UR30, UR18, URZ ;  /* 0x000000121e127290 */ /* 0x000fe2000fffe0ff */
[----:B------:R-:W1:Y:S03]  /*3430*/  SYNCS.PHASECHK.TRANS64.TRYWAIT P0, [UR23+0xc0], R0 ;  /* 0x0000c000ff0075a7 */ /* 0x000e660008001117 */
[----:B------:R-:W-:Y:S01]  /*3440*/  ULEA UR18, UR4, UR18, 0x14 ;  /* 0x0000001204127291 */ /* 0x000fe2000f8ea0ff */
[----:B-123--:R-:W-:Y:S11]  /*3450*/  @!P0 BRA `(.L_x_60) ;  /* 0x0000006400588947 */ /* 0x00eff60003800000 */
.L_x_146:
[----:B------:R-:W-:Y:S01]  /*3460*/  IADD3 R10, PT, PT, R10, 0x1, RZ ;  /* 0x000000010a0a7810 */ /* 0x000fe20007ffe0ff */
[----:B------:R-:W-:Y:S06]  /*3470*/  BRA.U !UP4, `(.L_x_61) ;  /* 0x000000010c987547 */ /* 0x000fec000b800000 */
[----:B------:R-:W-:Y:S01]  /*3480*/  UPLOP3.LUT UP2, UPT, UPT, UPT, UPT, 0x40, 0x4 ;  /* 0x000000000004789c */ /* 0x000fe20003f4e870 */
[----:B------:R-:W-:Y:S01]  /*3490*/  UMOV UR16, UR29 ;  /* 0x0000001d00107c82 */ /* 0x000fe20008000000 */
[----:B------:R-:W-:Y:S01]  /*34a0*/  UMOV UR15, UR28 ;  /* 0x0000001c000f7c82 */ /* 0x000fe20008000000 */
[----:B------:R-:W-:-:S08]  /*34b0*/  UMOV UR6, UR14 ;  /* 0x0000000e00067c82 */ /* 0x000fd00008000000 */
.L_x_64:
[----:B------:R-:W-:Y:S02]  /*34c0*/  UIADD3 UR16, UPT, UPT, UR16, 0x1, URZ ;  /* 0x0000000110107890 */ /* 0x000fe4000fffe0ff */
[----:B--2---:R-:W-:Y:S02]  /*34d0*/  ULEA UR5, UR6, UR17, 0x3 ;  /* 0x0000001106057291 */ /* 0x004fe4000f8e18ff */
[----:B------:R-:W-:Y:S01]  /*34e0*/  UISETP.NE.AND UP3, UPT, UR16, URZ, UPT ;  /* 0x000000ff1000728c */ /* 0x000fe2000bf65270 */
[----:B---3--:R-:W-:Y:S10]  /*34f0*/  @P2 BRA `(.L_x_62) ;  /* 0x00000000000c2947 */ /* 0x008ff40003800000 */
[----:B-1----:R-:W-:Y:S04]  /*3500*/  SHF.L.U32 R3, R8, 0x1f, RZ ;  /* 0x0000001f08037819 */ /* 0x002fe800000006ff */
[----:B------:R-:W1:Y:S02]  /*3510*/  SYNCS.PHASECHK.TRANS64.TRYWAIT P0, [UR5], R3 ;  /* 0x00000003ff0075a7 */ /* 0x000e640008001105 */
[----:B-1----:R-:W-:Y:S05]  /*3520*/  @!P0 BRA `(.L_x_63) ;  /* 0x00000064003c8947 */ /* 0x002fea0003800000 */
.L_x_62:
[----:B------:R-:W-:Y:S01]  /*3530*/  UISETP.NE.AND UP0, UPT, UR15, 0x1, UPT ;  /* 0x000000010f00788c */ /* 0x000fe2000bf05270 */
[----:B------:R-:W-:Y:S01]  /*3540*/  PLOP3.LUT P2, PT, PT, PT, PT, 0x80, 0x8 ;  /* 0x000000000008781c */ /* 0x000fe20003f4f070 */
[----:B------:R-:W-:Y:S02]  /*3550*/  UIADD3 UR4, UPT, UPT, UR6, 0x1, URZ ;  /* 0x0000000106047890 */ /* 0x000fe4000fffe0ff */
[----:B------:R-:W-:Y:S02]  /*3560*/  ULEA UR12, UR6, UR21, 0xa ;  /* 0x00000015060c7291 */ /* 0x000fe4000f8e50ff */
[----:B------:R-:W-:Y:S01]  /*3570*/  UISETP.NE.AND UP1, UPT, UR4, 0x3, UPT ;  /* 0x000000030400788c */ /* 0x000fe2000bf25270 */
[----:B------:R-:W-:Y:S01]  /*3580*/  PLOP3.LUT P0, PT, PT, PT, UP0, 0x80, 0x8 ;  /* 0x000000000008781c */ /* 0x000fe20003f0f008 */
[----:B------:R-:W-:Y:S02]  /*3590*/  UIADD3 UR10, UPT, UPT, UR12, 0x2, URZ ;  /* 0x000000020c0a7890 */ /* 0x000fe4000fffe0ff */
[----:B------:R-:W-:Y:S02]  /*35a0*/  USEL UR7, URZ, 0x1, UP1 ;  /* 0x00000001ff077887 */ /* 0x000fe40008800000 */
[----:B------:R-:W-:Y:S02]  /*35b0*/  USEL UR14, UR4, URZ, UP1 ;  /* 0x000000ff040e7287 */ /* 0x000fe40008800000 */
[----:B------:R-:W-:Y:S02]  /*35c0*/  UIADD3 UR15, UPT, UPT, UR15, -0x1, URZ ;  /* 0xffffffff0f0f7890 */ /* 0x000fe4000fffe0ff */
[----:B------:R-:W-:Y:S01]  /*35d0*/  @UP0 ULEA UR4, UR14, UR17, 0x3 ;  /* 0x000000110e040291 */ /* 0x000fe2000f8e18ff */
[----:B------:R-:W-:Y:S01]  /*35e0*/  LOP3.LUT R8, R8, UR7, RZ, 0x3c, !PT ;  /* 0x0000000708087c12 */ /* 0x000fe2000f8e3cff */
[----:B------:R-:W-:Y:S01]  /*35f0*/  UIADD3 UR7, UPT, UPT, UR5, 0x18, URZ ;  /* 0x0000001805077890 */ /* 0x000fe2000fffe0ff */
[----:B------:R-:W-:Y:S02]  /*3600*/  UMOV UR13, 0x80004020 ;  /* 0x80004020000d7882 */ /* 0x000fe40000000000 */
[----:B-1----:R-:W-:Y:S01]  /*3610*/  @P0 SHF.L.U32 R0, R8, 0x1f, RZ ;  /* 0x0000001f08000819 */ /* 0x002fe200000006ff */
[----:B------:R-:W-:Y:S01]  /*3620*/  UMOV UR5, 0x80004020 ;  /* 0x8000402000057882 */ /* 0x000fe20000000000 */
[----:B------:R-:W-:Y:S01]  /*3630*/  UMOV UR11, 0x80004020 ;  /* 0x80004020000b7882 */ /* 0x000fe20000000000 */
[----:B------:R-:W-:Y:S01]  /*3640*/  UMOV UR9, 0x80004020 ;  /* 0x8000402000097882 */ /* 0x000fe20000000000 */
[----:B------:R2:W3:Y:S01]  /*3650*/  @P0 SYNCS.PHASECHK.TRANS64.TRYWAIT P2, [UR4], R0 ;  /* 0x00000000ff0005a7 */ /* 0x0004e20008041104 */
[----:B------:R-:W-:Y:S03]  /*3660*/  ULEA UR4, UR6, UR20, 0x8 ;  /* 0x0000001406047291 */ /* 0x000fe6000f8e40ff */
[----:B------:R-:W-:Y:S01]  /*3670*/  UMOV UR6, UR14 ;  /* 0x0000000e00067c82 */ /* 0x000fe20008000000 */
[----:B------:R-:W-:Y:S05]  /*3680*/  UIADD3 UR8, UPT, UPT, UR4, 0x2, URZ ;  /* 0x0000000204087890 */ /* 0x000fea000fffe0ff */
[----:B------:R2:W-:Y:S01]  /*3690*/  UTCQMMA gdesc[UR4], gdesc[UR12], tmem[UR18], tmem[UR26], idesc[UR27], UP2 ;  /* 0x00ff1a0c040075ea */ /* 0x0005e20009000312 */
[----:B------:R-:W-:Y:S03]  /*36a0*/  UPLOP3.LUT UP2, UPT, UPT, UPT, UPT, 0x80, 0x8 ;  /* 0x000000000008789c */ /* 0x000fe60003f4f070 */
[----:B------:R2:W-:Y:S01]  /*36b0*/  UTCQMMA gdesc[UR8], gdesc[UR10], tmem[UR18], tmem[UR24], idesc[UR25], UPT ;  /* 0x00ff180a080075ea */ /* 0x0005e2000b800312 */
[----:B------:R2:W-:Y:S01]  /*36c0*/  UTCBAR.MULTICAST [UR7], URZ, UR19 ;  /* 0x000000ff070073e9 */ /* 0x0005e20008000813 */
[----:B------:R-:W-:Y:S06]  /*36d0*/  BRA.U UP3, `(.L_x_64) ;  /* 0xfffffffd03787547 */ /* 0x000fec000b83ffff */
.L_x_61:
[----:B--2---:R-:W-:Y:S01]  /*36e0*/  UIADD3 UR4, UPT, UPT, UR22, 0x1, URZ ;  /* 0x0000000116047890 */ /* 0x004fe2000fffe0ff */
[C---:B------:R-:W-:Y:S01]  /*36f0*/  ISETP.NE.AND P0, PT, R10.reuse, 0x2, PT ;  /* 0x000000020a00780c */ /* 0x040fe20003f05270 */
[----:B------:R-:W-:Y:S02]  /*3700*/  UIADD3 UR5, UPT, UPT, UR23, 0xa0, URZ ;  /* 0x000000a017057890 */ /* 0x000fe4000fffe0ff */
[----:B------:R-:W-:Y:S01]  /*3710*/  UISETP.NE.AND UP0, UPT, UR4, 0x4, UPT ;  /* 0x000000040400788c */ /* 0x000fe2000bf05270 */
[----:B-1----:R-:W-:Y:S02]  /*3720*/  SEL R0, RZ, 0x1, P0 ;  /* 0x00000001ff007807 */ /* 0x002fe40000000000 */
[----:B------:R-:W-:Y:S01]  /*3730*/  SEL R10, R10, RZ, P0 ;  /* 0x000000ff0a0a7207 */ /* 0x000fe20000000000 */
[----:B------:R-:W-:Y:S01]  /*3740*/  USEL UR6, URZ, 0x1, UP0 ;  /* 0x00000001ff067887 */ /* 0x000fe20008000000 */
[----:B------:R-:W-:Y:S01]  /*3750*/  LOP3.LUT R9, R9, R0, RZ, 0x3c, !PT ;  /* 0x0000000009097212 */ /* 0x000fe200078e3cff */
[----:B------:R-:W-:Y:S01]  /*3760*/  USEL UR22, UR4, URZ, UP0 ;  /* 0x000000ff04167287 */ /* 0x000fe20008000000 */
[----:B------:R1:W-:Y:S03]  /*3770*/  UTCBAR [UR5], URZ ;  /* 0x000000ff050073e9 */ /* 0x0003e600080000ff */
[----:B------:R-:W-:Y:S01]  /*3780*/  LOP3.LUT R11, R11, UR6, RZ, 0x3c, !PT ;  /* 0x000000060b0b7c12 */ /* 0x000fe2000f8e3cff */
[----:B------:R-:W-:Y:S07]  /*3790*/  @P1 BRA `(.L_x_65) ;  /* 0xfffffff800b01947 */ /* 0x000fee000383ffff */
[----:B------:R-:W2:Y:S01]  /*37a0*/  S2UR UR8, SR_CgaCtaId ;  /* 0x00000000000879c3 */ /* 0x000ea20000008800 */
[----:B------:R-:W-:Y:S01]  /*37b0*/  ELECT P0, URZ, PT ;  /* 0x0000000000ff782f */ /* 0x000fe20003800000 */
[----:B------:R-:W-:Y:S01]  /*37c0*/  IMAD.MOV.U32 R0, RZ, RZ, 0x1 ;  /* 0x00000001ff007424 */ /* 0x000fe200078e00ff */
[----:B------:R-:W-:Y:S01]  /*37d0*/  UIADD3 UR17, UPT, UPT, UR17, 0xc0, URZ ;  /* 0x000000c011117890 */ /* 0x000fe2000fffe0ff */
[----:B------:R-:W-:Y:S01]  /*37e0*/  SHF.L.U32 R3, R11, 0x1f, RZ ;  /* 0x0000001f0b037819 */ /* 0x000fe200000006ff */
[----:B------:R-:W-:-:S03]  /*37f0*/  UMOV UR4, 0x40 ;  /* 0x0000004000047882 */ /* 0x000fc60000000000 */
[----:B------:R-:W-:Y:S01]  /*3800*/  UVIRTCOUNT.DEALLOC.SMPOOL 0x80 ;  /* 0x000000800000784c */ /* 0x000fe20000000000 */
[----:B--2---:R-:W-:Y:S02]  /*3810*/  ULEA UR8, UR8, UR4, 0x18 ;  /* 0x0000000408087291 */ /* 0x004fe4000f8ec0ff */
[----:B------:R-:W-:-:S07]  /*3820*/  ULEA UR4, UR22, UR17, 0x3 ;  /* 0x0000001116047291 */ /* 0x000fce000f8e18ff */
[----:B------:R2:W-:Y:S02]  /*3830*/  @P0 STS.U8 [UR8+0x1c], R0 ;  /* 0x00001c00ff000988 */ /* 0x0005e40008000008 */
[----:B------:R-:W4:Y:S02]  /*3840*/  SYNCS.PHASECHK.TRANS64.TRYWAIT P0, [UR4], R3 ;  /* 0x00000003ff0075a7 */ /* 0x000f240008001104 */
[----:B--2-4-:R-:W-:Y:S05]  /*3850*/  @!P0 BRA `(.L_x_66) ;  /* 0x0000006000888947 */ /* 0x014fea0003800000 */
.L_x_149:
[----:B------:R-:W-:-:S04]  /*3860*/  UIADD3 UR4, UPT, UPT, UR22, 0x1, URZ ;  /* 0x0000000116047890 */ /* 0x000fc8000fffe0ff */
[----:B------:R-:W-:-:S04]  /*3870*/  UISETP.NE.AND UP0, UPT, UR4, 0x4, UPT ;  /* 0x000000040400788c */ /* 0x000fc8000bf05270 */
[----:B------:R-:W-:Y:S02]  /*3880*/  USEL UR6, URZ, 0x1, UP0 ;  /* 0x00000001ff067887 */ /* 0x000fe40008000000 */
[----:B------:R-:W-:-:S04]  /*3890*/  USEL UR4, UR4, URZ, UP0 ;  /* 0x000000ff04047287 */ /* 0x000fc80008000000 */
[----:B-1----:R-:W-:Y:S01]  /*38a0*/  ULEA UR5, UR4, UR17, 0x3 ;  /* 0x0000001104057291 */ /* 0x002fe2000f8e18ff */
[----:B------:R-:W-:-:S04]  /*38b0*/  LOP3.LUT R2, R11, UR6, RZ, 0x3c, !PT ;  /* 0x000000060b027c12 */ /* 0x000fc8000f8e3cff */
[----:B--2---:R-:W-:-:S04]  /*38c0*/  SHF.L.U32 R3, R2, 0x1f, RZ ;  /* 0x0000001f02037819 */ /* 0x004fc800000006ff */
[----:B------:R-:W1:Y:S02]  /*38d0*/  SYNCS.PHASECHK.TRANS64.TRYWAIT P0, [UR5], R3 ;  /* 0x00000003ff0075a7 */ /* 0x000e640008001105 */
[----:B-1----:R-:W-:Y:S05]  /*38e0*/  @!P0 BRA `(.L_x_67) ;  /* 0x00000060007c8947 */ /* 0x002fea0003800000 */
.L_x_151:
        /* <DEDUP_REMOVED lines=9> */
.L_x_153:
[----:B------:R-:W-:-:S04]  /*3980*/  UIADD3 UR4, UPT, UPT, UR4, 0x1, URZ ;  /* 0x0000000104047890 */ /* 0x000fc8000fffe0ff */
[----:B------:R-:W-:-:S04]  /*3990*/  UISETP.NE.AND UP0, UPT, UR4, 0x4, UPT ;  /* 0x000000040400788c */ /* 0x000fc8000bf05270 */
[----:B------:R-:W-:Y:S02]  /*39a0*/  USEL UR5, URZ, 0x1, UP0 ;  /* 0x00000001ff057887 */ /* 0x000fe40008000000 */
[----:B------:R-:W-:-:S04]  /*39b0*/  USEL UR4, UR4, URZ, UP0 ;  /* 0x000000ff04047287 */ /* 0x000fc80008000000 */
[----:B------:R-:W-:Y:S01]  /*39c0*/  ULEA UR4, UR4, UR17, 0x3 ;  /* 0x0000001104047291 */ /* 0x000fe2000f8e18ff */
[----:B-1----:R-:W-:-:S04]  /*39d0*/  LOP3.LUT R3, R2, UR5, RZ, 0x3c, !PT ;  /* 0x0000000502037c12 */ /* 0x002fc8000f8e3cff */
[----:B------:R-:W-:-:S04]  /*39e0*/  SHF.L.U32 R3, R3, 0x1f, RZ ;  /* 0x0000001f03037819 */ /* 0x000fc800000006ff */
[----:B------:R-:W1:Y:S02]  /*39f0*/  SYNCS.PHASECHK.TRANS64.TRYWAIT P0, [UR4], R3 ;  /* 0x00000003ff0075a7 */ /* 0x000e640008001104 */
[----:B-1----:R-:W-:Y:S05]  /*3a00*/  @!P0 BRA `(.L_x_69) ;  /* 0x0000006000648947 */ /* 0x002fea0003800000 */
.L_x_155:
[----:B------:R-:W-:Y:S01]  /*3a10*/  NOP ;  /* 0x0000000000007918 */ /* 0x000fe20000000000 */
[----:B-1----:R-:W1:Y:S01]  /*3a20*/  LDS R0, [UR8+0x14] ;  /* 0x00001408ff007984 */ /* 0x002e620008000800 */
[----:B------:R-:W-:Y:S01]  /*3a30*/  ULOP3.LUT UR4, UR30, 0xffff, URZ, 0xc0, !UPT ;  /* 0x0000ffff1e047892 */ /* 0x000fe2000f8ec0ff */
[----:B------:R-:W-:Y:S01]  /*3a40*/  UMOV UR5, 0xffff ;  /* 0x0000ffff00057882 */ /* 0x000fe20000000000 */
[----:B------:R-:W-:Y:S02]  /*3a50*/  UMOV UR6, 0x1 ;  /* 0x0000000100067882 */ /* 0x000fe40000000000 */
[----:B------:R-:W-:-:S04]  /*3a60*/  USHF.R.U32.HI UR4, URZ, 0x5, UR4 ;  /* 0x00000005ff047899 */ /* 0x000fc80008011604 */
[----:B------:R-:W-:Y:S02]  /*3a70*/  USHF.L.U32 UR5, UR5, UR4, URZ ;  /* 0x0000000405057299 */ /* 0x000fe400080006ff */
[----:B------:R-:W-:-:S04]  /*3a80*/  USHF.L.U32 UR4, UR6, UR4, URZ ;  /* 0x0000000406047299 */ /* 0x000fc800080006ff */
[----:B-1----:R-:W-:-:S04]  /*3a90*/  LOP3.LUT R0, R0, UR5, RZ, 0xc0, !PT ;  /* 0x0000000500007c12 */ /* 0x002fc8000f8ec0ff */
[----:B------:R-:W-:-:S13]  /*3aa0*/  ISETP.NE.AND P0, PT, R0, UR5, PT ;  /* 0x0000000500007c0c */ /* 0x000fda000bf05270 */
[----:B------:R-:W-:Y:S05]  /*3ab0*/  @P0 BRA `(.L_x_70) ;  /* 0x0000000000580947 */ /* 0x000fea0003800000 */
[----:B------:R-:W1:Y:S02]  /*3ac0*/  LDS R0, [UR8+0x18] ;  /* 0x00001808ff007984 */ /* 0x000e640008000800 */
[----:B-1----:R-:W-:-:S04]  /*3ad0*/  LOP3.LUT R0, R0, UR4, RZ, 0xc0, !PT ;  /* 0x0000000400007c12 */ /* 0x002fc8000f8ec0ff */
[----:B------:R-:W-:-:S13]  /*3ae0*/  ISETP.NE.AND P0, PT, R0, UR4, PT ;  /* 0x0000000400007c0c */ /* 0x000fda000bf05270 */
[----:B------:R-:W-:Y:S05]  /*3af0*/  @P0 BRA `(.L_x_71) ;  /* 0x00000000003c0947 */ /* 0x000fea0003800000 */
[----:B------:R-:W1:Y:S01]  /*3b00*/  S2R R2, SR_LANEID ;  /* 0x0000000000027919 */ /* 0x000e620000000000 */
[----:B------:R-:W-:Y:S01]  /*3b10*/  ULOP3.LUT UR5, URZ, UR5, URZ, 0x33, !UPT ;  /* 0x00000005ff057292 */ /* 0x000fe2000f8e33ff */
[----:B------:R-:W-:Y:S01]  /*3b20*/  LOP3.LUT R4, RZ, UR4, RZ, 0x33, !PT ;  /* 0x00000004ff047c12 */ /* 0x000fe2000f8e33ff */
[----:B------:R-:W-:Y:S02]  /*3b30*/  VOTEU.ANY UR4, UPT, PT ;  /* 0x0000000000047886 */ /* 0x000fe400038e0100 */
[----:B------:R-:W-:Y:S01]  /*3b40*/  UFLO.U32 UR4, UR4 ;  /* 0x00000004000472bd */ /* 0x000fe200080e0000 */
[----:B------:R-:W2:Y:S01]  /*3b50*/  REDUX UR6, R4 ;  /* 0x00000000040673c4 */ /* 0x000ea20000000000 */
[----:B------:R-:W-:-:S06]  /*3b60*/  IMAD.U32 R0, RZ, RZ, UR5 ;  /* 0x00000005ff007e24 */ /* 0x000fcc000f8e00ff */
[----:B------:R4:W-:Y:S01]  /*3b70*/  UTCATOMSWS.AND URZ, UR5 ;  /* 0x0000000500ff79e3 */ /* 0x0009e20008000000 */
[----:B------:R-:W3:Y:S01]  /*3b80*/  REDUX UR7, R0 ;  /* 0x00000000000773c4 */ /* 0x000ee20000000000 */
[----:B-1----:R-:W-:Y:S01]  /*3b90*/  ISETP.EQ.U32.AND P0, PT, R2, UR4, PT ;  /* 0x0000000402007c0c */ /* 0x002fe2000bf02070 */
[----:B--2---:R-:W-:Y:S01]  /*3ba0*/  IMAD.U32 R2, RZ, RZ, UR6 ;  /* 0x00000006ff027e24 */ /* 0x004fe2000f8e00ff */
[----:B---3--:R-:W-:-:S11]  /*3bb0*/  MOV R3, UR7 ;  /* 0x0000000700037c02 */ /* 0x008fd60008000f00 */
[----:B------:R4:W-:Y:S04]  /*3bc0*/  @P0 ATOMS.AND RZ, [UR8+0x14], R3 ;  /* 0x00001403ffff098c */ /* 0x0009e8000a800008 */
[----:B------:R4:W-:Y:S01]  /*3bd0*/  @P0 ATOMS.AND RZ, [UR8+0x18], R2 ;  /* 0x00001802ffff098c */ /* 0x0009e2000a800008 */
[----:B------:R-:W-:Y:S05]  /*3be0*/  BRA `(.L_x_72) ;  /* 0x0000000000147947 */ /* 0x000fea0003800000 */
.L_x_71:
[----:B------:R-:W-:Y:S02]  /*3bf0*/  MOV R2, 0x3c10 ;  /* 0x00003c1000027802 */ /* 0x000fe40000000f00 */
[----:B---3-5:R-:W-:Y:S05]  /*3c00*/  CALL.REL.NOINC `($__internal_0_$__cuda_sm10x_tcgen05_guardrail_trap_col_being_dealloced_not_returned_by_alloc) ;  /* 0x0000006400487944 */ /* 0x028fea0003c00000 */
[----:B------:R-:W-:Y:S05]  /*3c10*/  BRA `(.L_x_72) ;  /* 0x0000000000087947 */ /* 0x000fea0003800000 */
.L_x_70:
[----:B------:R-:W-:Y:S02]  /*3c20*/  MOV R2, 0x3c40 ;  /* 0x00003c4000027802 */ /* 0x000fe40000000f00 */
[----:B---3-5:R-:W-:Y:S05]  /*3c30*/  CALL.REL.NOINC `($__internal_2_$__cuda_sm10x_tcgen05_guardrail_trap_unallocated_columns_being_dealloced) ;  /* 0x0000006400547944 */ /* 0x028fea0003c00000 */
.L_x_72:
[----:B------:R-:W-:Y:S01]  /*3c40*/  NOP ;  /* 0x0000000000007918 */ /* 0x000fe20000000000 */
[----:B----4-:R-:W-:Y:S05]  /*3c50*/  EXIT ;  /* 0x000000000000794d */ /* 0x010fea0003800000 */
.L_x_54:
[----:B------:R-:W-:-:S09]  /*3c60*/  UISETP.NE.OR UP0, UPT, UR18, 0x3, !UP3 ;  /* 0x000000031200788c */ /* 0x000fd2000df05670 */
[----:B------:R-:W-:Y:S05]  /*3c70*/  BRA.U UP0, `(.L_x_73) ;  /* 0x0000001100847547 */ /* 0x000fea000b800000 */
[----:B------:R-:W2:Y:S01]  /*3c80*/  LDCU.64 UR4, c[0x0][0x888] ;  /* 0x00011100ff0477ac */ /* 0x000ea20008000a00 */
[----:B------:R-:W3:Y:S01]  /*3c90*/  S2UR UR8, SR_CgaCtaId ;  /* 0x00000000000879c3 */ /* 0x000ee20000008800 */
[----:B------:R-:W-:Y:S02]  /*3ca0*/  HFMA2 R9, -RZ, RZ, 0, 0 ;  /* 0x00000000ff097431 */ /* 0x000fe400000001ff */
[----:B------:R-:W-:Y:S01]  /*3cb0*/  IMAD.MOV.U32 R11, RZ, RZ, 0x1 ;  /* 0x00000001ff0b7424 */ /* 0x000fe200078e00ff */
[----:B------:R-:W4:Y:S01]  /*3cc0*/  LDCU UR40, c[0x0][0x370] ;  /* 0x00006e00ff2877ac */ /* 0x000f220008000800 */
[----:B------:R-:W-:Y:S01]  /*3cd0*/  IMAD.MOV.U32 R10, RZ, RZ, RZ ;  /* 0x000000ffff0a7224 */ /* 0x000fe200078e00ff */
[----:B------:R-:W-:Y:S01]  /*3ce0*/  MOV R3, 0x1000 ;  /* 0x0000100000037802 */ /* 0x000fe20000000f00 */
[----:B------:R-:W4:Y:S01]  /*3cf0*/  LDCU.128 UR44, c[0x0][0xb10] ;  /* 0x00016200ff2c77ac */ /* 0x000f220008000c00 */
[----:B------:R-:W1:Y:S01]  /*3d00*/  LDC.64 R12, c[0x0][0x348] ;  /* 0x0000d200ff0c7b82 */ /* 0x000e620000000a00 */
[----:B------:R-:W3:Y:S01]  /*3d10*/  LDCU UR37, c[0x0][0x374] ;  /* 0x00006e80ff2577ac */ /* 0x000ee20008000800 */
[----:B------:R-:W3:Y:S01]  /*3d20*/  LDCU.64 UR38, c[0x0][0x890] ;  /* 0x00011200ff2677ac */ /* 0x000ee20008000a00 */
[----:B------:R-:W3:Y:S01]  /*3d30*/  LDCU UR15, c[0x0][0xb0c] ;  /* 0x00016180ff0f77ac */ /* 0x000ee20008000800 */
[----:B--2---:R-:W-:Y:S01]  /*3d40*/  UISETP.NE.U32.AND UP0, UPT, UR4, URZ, UPT ;  /* 0x000000ff0400728c */ /* 0x004fe2000bf05070 */
[----:B------:R-:W2:Y:S01]  /*3d50*/  LDCU UR54, c[0x0][0xb20] ;  /* 0x00016400ff3677ac */ /* 0x000ea20008000800 */
[----:B------:R-:W2:Y:S01]  /*3d60*/  LDCU UR4, c[0x0][0xb30] ;  /* 0x00016600ff0477ac */ /* 0x000ea20008000800 */
[----:B------:R-:W-:Y:S01]  /*3d70*/  UMOV UR21, 0x400 ;  /* 0x0000040000157882 */ /* 0x000fe20000000000 */
[----:B----4-:R-:W-:-:S02]  /*3d80*/  UIMAD.WIDE.U32 UR52, UR40, UR44, URZ ;  /* 0x0000002c283472a5 */ /* 0x010fc4000f8e00ff */
[----:B---3--:R-:W-:Y:S02]  /*3d90*/  UIMAD.WIDE.U32 UR6, UR37, UR47, URZ ;  /* 0x0000002f250672a5 */ /* 0x008fe4000f8e00ff */
[----:B------:R-:W-:Y:S02]  /*3da0*/  ULEA UR21, UR8, UR21, 0x18 ;  /* 0x0000001508157291 */ /* 0x000fe4000f8ec0ff */
[----:B------:R-:W-:Y:S02]  /*3db0*/  USEL UR41, URZ, 0x1, UP6 ;  /* 0x00000001ff297887 */ /* 0x000fe4000b000000 */
[----:B------:R-:W-:Y:S02]  /*3dc0*/  UISETP.NE.U32.AND UP6, UPT, UR38, URZ, UPT ;  /* 0x000000ff2600728c */ /* 0x000fe4000bfc5070 */
[----:B------:R-:W-:Y:S02]  /*3dd0*/  UIADD3 UR43, UPT, UPT, UR21, 0x48, URZ ;  /* 0x00000048152b7890 */ /* 0x000fe4000fffe0ff */
[----:B------:R-:W-:-:S02]  /*3de0*/  UIADD3 UR33, UPT, UPT, UR21, 0x30, URZ ;  /* 0x0000003015217890 */ /* 0x000fc4000fffe0ff */
[----:B------:R-:W-:Y:S02]  /*3df0*/  UIADD3 UR25, UPT, UPT, UR21, 0x38, URZ ;  /* 0x0000003815197890 */ /* 0x000fe4000fffe0ff */
[----:B------:R-:W-:Y:S02]  /*3e00*/  UIADD3 UR17, UPT, UPT, UR21, 0x40, URZ ;  /* 0x0000004015117890 */ /* 0x000fe4000fffe0ff */
[----:B------:R-:W-:Y:S02]  /*3e10*/  UISETP.NE.AND.EX UP5, UPT, UR5, URZ, UPT, UP0 ;  /* 0x000000ff0500728c */ /* 0x000fe4000bfa5300 */
[----:B------:R-:W-:Y:S01]  /*3e20*/  UISETP.NE.AND UP0, UPT, UR42, 0x1, UPT ;  /* 0x000000012a00788c */ /* 0x000fe2000bf05270 */
[----:B------:R-:W-:Y:S01]  /*3e30*/  UMOV UR52, UR53 ;  /* 0x0000003500347c82 */ /* 0x000fe20008000000 */
[----:B------:R-:W-:Y:S01]  /*3e40*/  UMOV UR51, UR7 ;  /* 0x0000000700337c82 */ /* 0x000fe20008000000 */
[----:B------:R-:W-:Y:S02]  /*3e50*/  UISETP.NE.AND UP0, UPT, UR15, 0x1, UPT ;  /* 0x000000010f00788c */ /* 0x000fe4000bf05270 */
[----:B------:R-:W-:-:S02]  /*3e60*/  UPLOP3.LUT UP4, UPT, UPT, UPT, UPT, 0x40, 0x4 ;  /* 0x000000000004789c */ /* 0x000fc40003f8e870 */
[----:B------:R-:W-:Y:S01]  /*3e70*/  UISETP.GE.AND UP2, UPT, UR42, 0x1, UPT ;  /* 0x000000012a00788c */ /* 0x000fe2000bf46270 */
[----:B------:R-:W3:Y:S01]  /*3e80*/  LDCU.64 UR22, c[0x0][0xb28] ;  /* 0x00016500ff1677ac */ /* 0x000ee20008000a00 */
[----:B------:R-:W-:Y:S02]  /*3e90*/  UISETP.NE.AND.EX UP6, UPT, UR39, URZ, UPT, UP6 ;  /* 0x000000ff2700728c */ /* 0x000fe4000bfc5360 */
[----:B------:R-:W-:Y:S02]  /*3ea0*/  UPRMT UR43, UR8, 0x654, UR43 ;  /* 0x00000654082b7896 */ /* 0x000fe4000800002b */
[----:B------:R-:W-:Y:S02]  /*3eb0*/  UPRMT UR50, UR8, 0x654, UR33 ;  /* 0x0000065408327896 */ /* 0x000fe40008000021 */
[----:B------:R-:W-:Y:S02]  /*3ec0*/  UPRMT UR49, UR8, 0x654, UR25 ;  /* 0x0000065408317896 */ /* 0x000fe40008000019 */
[----:B------:R-:W-:-:S02]  /*3ed0*/  UPRMT UR48, UR8, 0x654, UR17 ;  /* 0x0000065408307896 */ /* 0x000fc40008000011 */
[----:B------:R-:W-:Y:S02]  /*3ee0*/  USHF.R.U32.HI UR52, URZ, UR45, UR52 ;  /* 0x0000002dff347299 */ /* 0x000fe40008011634 */
[----:B--2---:R-:W-:Y:S02]  /*3ef0*/  USHF.R.U32.HI UR51, URZ, UR54, UR51 ;  /* 0x00000036ff337299 */ /* 0x004fe40008011633 */
[----:B------:R-:W-:Y:S02]  /*3f00*/  UISETP.NE.AND UP0, UPT, UR46, 0x1, UPT ;  /* 0x000000012e00788c */ /* 0x000fe4000bf05270 */
[----:B-1----:R-:W-:-:S11]  /*3f10*/  UISETP.NE.AND UP3, UPT, UR4, 0x1, UPT ;  /* 0x000000010400788c */ /* 0x002fd6000bf65270 */
.L_x_84:
[C---:B------:R-:W-:Y:S02]  /*3f20*/  LEA R8, R10.reuse, UR21, 0x3 ;  /* 0x000000150a087c11 */ /* 0x040fe4000f8e18ff */
[----:B------:R-:W-:Y:S02]  /*3f30*/  SHF.L.U32 R5, R9, 0x1f, RZ ;  /* 0x0000001f09057819 */ /* 0x000fe400000006ff */
[----:B------:R-:W-:Y:S02]  /*3f40*/  LEA R6, R10, UR21, 0x4 ;  /* 0x000000150a067c11 */ /* 0x000fe4000f8e20ff */
[----:B-1----:R-:W1:Y:S02]  /*3f50*/  SYNCS.PHASECHK.TRANS64.TRYWAIT P0, [R8+URZ+0x80], R5 ;  /* 0x00008005080075a7 */ /* 0x002e6400080011ff */
[----:B-1----:R-:W-:Y:S05]  /*3f60*/  @!P0 BRA `(.L_x_74) ;  /* 0x0000005c00248947 */ /* 0x002fea0003800000 */
.L_x_156:
[----:B-1----:R-:W1:Y:S01]  /*3f70*/  LDS.128 R4, [R6+0x110] ;  /* 0x0001100006047984 */ /* 0x002e620000000c00 */
[----:B------:R-:W-:Y:S01]  /*3f80*/  UISETP.GE.AND UP0, UPT, UR42, 0x1, UPT ;  /* 0x000000012a00788c */ /* 0x000fe2000bf06270 */
[----:B------:R-:W-:Y:S01]  /*3f90*/  @!PT LDS RZ, [RZ] ;  /* 0x00000000fffff984 */ /* 0x000fe20000000800 */
[----:B------:R-:W-:Y:S01]  /*3fa0*/  @!PT LDS RZ, [RZ] ;  /* 0x00000000fffff984 */ /* 0x000fe20000000800 */
[----:B------:R-:W-:Y:S01]  /*3fb0*/  @!PT LDS RZ, [RZ] ;  /* 0x00000000fffff984 */ /* 0x000fe20000000800 */
[----:B------:R-:W-:Y:S01]  /*3fc0*/  @!PT LDS RZ, [RZ] ;  /* 0x00000000fffff984 */ /* 0x000fe20000000800 */
[----:B------:R2:W-:Y:S06]  /*3fd0*/  MEMBAR.ALL.CTA ;  /* 0x0000000000007992 */ /* 0x0005ec0000008000 */
[----:B--2---:R-:W2:Y:S01]  /*3fe0*/  FENCE.VIEW.ASYNC.S ;  /* 0x00000000000073c6 */ /* 0x004ea20000000000 */
[----:B-1----:R-:W-:Y:S11]  /*3ff0*/  LOP3.LUT P0, RZ, R6, 0x1, RZ, 0xc0, !PT ;  /* 0x0000000106ff7812 */ /* 0x002ff6000780c0ff */
[----:B------:R-:W-:Y:S02]  /*4000*/  @!UPT UIADD3 URZ, UPT, UPT, URZ, URZ, URZ ;  /* 0x000000fffffff290 */ /* 0x000fe4000fffe0ff */
[----:B--2---:R-:W-:Y:S01]  /*4010*/  VOTEU.ANY UP2, P0 ;  /* 0x0000000000ff7886 */ /* 0x004fe20000040100 */
[----:B------:R-:W-:Y:S11]  /*4020*/  PLOP3.LUT P0, PT, PT, PT, UP2, 0x80, 0x8 ;  /* 0x000000000008781c */ /* 0x000ff60003f0f028 */
[----:B------:R-:W-:Y:S02]  /*4030*/  @!UPT UIADD3 URZ, UPT, UPT, URZ, URZ, URZ ;  /* 0x000000fffffff290 */ /* 0x000fe4000fffe0ff */
[----:B------:R-:W-:Y:S02]  /*4040*/  @P0 SHF.R.U32.HI R0, RZ, 0x10, R5 ;  /* 0x00000010ff000819 */ /* 0x000fe40000011605 */
[----:B------:R-:W-:Y:S02]  /*4050*/  @P0 MOV R2, R4 ;  /* 0x0000000400020202 */ /* 0x000fe40000000f00 */
[----:B------:R-:W-:Y:S01]  /*4060*/  @P0 R2UR UR4, R0 ;  /* 0x00000000000402ca */ /* 0x000fe200000e0000 */
[----:B------:R-:W-:Y:S01]  /*4070*/  VIADD R0, R8, 0x90 ;  /* 0x0000009008007836 */ /* 0x000fe20000000000 */
[----:B------:R-:W-:Y:S02]  /*4080*/  @P0 LOP3.LUT R4, R5, 0xffff, RZ, 0xc0, !PT ;  /* 0x0000ffff05040812 */ /* 0x000fe400078ec0ff */
[----:B------:R-:W-:Y:S02]  /*4090*/  @P0 R2UR UR6, R2 ;  /* 0x00000000020602ca */ /* 0x000fe400000e0000 */
[----:B------:R-:W-:Y:S02]  /*40a0*/  PRMT R0, RZ, 0x654, R0 ;  /* 0x00000654ff007816 */ /* 0x000fe40000000000 */
[----:B------:R-:W-:Y:S02]  /*40b0*/  @P0 R2UR UR5, R4 ;  /* 0x00000000040502ca */ /* 0x000fe400000e0000 */
[----:B------:R1:W-:Y:S03]  /*40c0*/  SYNCS.ARRIVE.TRANS64.RED.A1T0 RZ, [R0+URZ], RZ ;  /* 0x000000ff00ff79a7 */ /* 0x0003e600081004ff */
[----:B------:R-:W-:Y:S04]  /*40d0*/  @UP2 UMOV UR29, UR4 ;  /* 0x00000004001d2c82 */ /* 0x000fe80008000000 */
[----:B------:R-:W-:Y:S04]  /*40e0*/  @UP2 UMOV UR14, UR6 ;  /* 0x00000006000e2c82 */ /* 0x000fe80008000000 */
[----:B------:R-:W-:Y:S01]  /*40f0*/  @UP2 UMOV UR13, UR5 ;  /* 0x00000005000d2c82 */ /* 0x000fe20008000000 */
[----:B------:R-:W-:Y:S05]  /*4100*/  BRA.U !UP0, `(.L_x_75) ;  /* 0x0000000108c07547 */ /* 0x000fea000b800000 */
[----:B------:R-:W-:Y:S02]  /*4110*/  UIMAD.WIDE.U32 UR18, UR13, UR47, URZ ;  /* 0x0000002f0d1272a5 */ /* 0x000fe4000f8e00ff */
[----:B------:R-:W-:Y:S02]  /*4120*/  UP2UR UR16, UPR, URZ, 0x4 ;  /* 0x00000004ff107883 */ /* 0x000fe40008000000 */
[----:B------:R-:W-:Y:S02]  /*4130*/  UISETP.NE.AND UP2, UPT, UR46, 0x1, UPT ;  /* 0x000000012e00788c */ /* 0x000fe4000bf45270 */
[----:B------:R-:W-:Y:S02]  /*4140*/  UIMAD.WIDE.U32 UR26, UR14, UR44, URZ ;  /* 0x0000002c0e1a72a5 */ /* 0x000fe4000f8e00ff */
[----:B------:R-:W-:Y:S02]  /*4150*/  USEL UR4, UR37, UR51, !UP2 ;  /* 0x0000003325047287 */ /* 0x000fe4000d000000 */
[----:B------:R-:W-:Y:S02]  /*4160*/  UISETP.NE.AND UP0, UPT, UR15, 0x1, UPT ;  /* 0x000000010f00788c */ /* 0x000fe4000bf05270 */
[----:B------:R-:W-:Y:S02]  /*4170*/  UP2UR UR20, UPR, URZ, 0x2 ;  /* 0x00000002ff147883 */ /* 0x000fe40008000000 */
[----:B------:R-:W-:Y:S02]  /*4180*/  UISETP.NE.AND UP1, UPT, UR42, 0x1, UPT ;  /* 0x000000012a00788c */ /* 0x000fe4000bf25270 */
[----:B---3--:R-:W-:Y:S02]  /*4190*/  UIMAD.WIDE.U32 UR8, UR4, UR22, URZ ;  /* 0x00000016040872a5 */ /* 0x008fe4000f8e00ff */
[----:B------:R-:W-:Y:S01]  /*41a0*/  USEL UR7, UR40, UR52, !UP0 ;  /* 0x0000003428077287 */ /* 0x000fe2000c000000 */
[----:B------:R-:W-:Y:S02]  /*41b0*/  UMOV UR5, UR19 ;  /* 0x0000001300057c82 */ /* 0x000fe40008000000 */
[----:B------:R-:W-:Y:S02]  /*41c0*/  USHF.R.U32.HI UR6, URZ, UR54, UR5 ;  /* 0x00000036ff067299 */ /* 0x000fe40008011605 */
[----:B------:R-:W-:Y:S02]  /*41d0*/  UIMAD.WIDE.U32 UR10, UR7, UR22, URZ ;  /* 0x00000016070a72a5 */ /* 0x000fe4000f8e00ff */
[----:B------:R-:W-:Y:S02]  /*41e0*/  USEL UR6, UR13, UR6, !UP2 ;  /* 0x000000060d067287 */ /* 0x000fe4000d000000 */
[----:B------:R-:W-:Y:S01]  /*41f0*/  UISETP.NE.AND UP2, UPT, UR16, URZ, UPT ;  /* 0x000000ff1000728c */ /* 0x000fe2000bf45270 */
[----:B------:R-:W-:Y:S02]  /*4200*/  UMOV UR5, UR27 ;  /* 0x0000001b00057c82 */ /* 0x000fe40008000000 */
[----:B------:R-:W-:Y:S03]  /*4210*/  USHF.R.U32.HI UR12, URZ, UR45, UR5 ;  /* 0x0000002dff0c7299 */ /* 0x000fe60008011605 */
[----:B------:R-:W-:Y:S02]  /*4220*/  UMOV UR5, UR9 ;  /* 0x0000000900057c82 */ /* 0x000fe40008000000 */
[----:B------:R-:W-:Y:S03]  /*4230*/  @UP1 USHF.R.U32.HI UR4, URZ, UR23, UR5 ;  /* 0x00000017ff041299 */ /* 0x000fe60008011605 */
[----:B------:R-:W-:Y:S01]  /*4240*/  UMOV UR5, UR11 ;  /* 0x0000000b00057c82 */ /* 0x000fe20008000000 */
[----:B------:R-:W-:Y:S02]  /*4250*/  UIMAD UR4, UR42, UR4, URZ ;  /* 0x000000042a0472a4 */ /* 0x000fe4000f8e02ff */
[----:B------:R-:W-:Y:S02]  /*4260*/  @UP1 USHF.R.U32.HI UR7, URZ, UR23, UR5 ;  /* 0x00000017ff071299 */ /* 0x000fe40008011605 */
[----:B------:R-:W-:Y:S02]  /*4270*/  USEL UR5, UR14, UR12, !UP0 ;  /* 0x0000000c0e057287 */ /* 0x000fe4000c000000 */
[----:B------:R-:W-:Y:S02]  /*4280*/  UIMAD.WIDE.U32 UR10, UR6, UR22, URZ ;  /* 0x00000016060a72a5 */ /* 0x000fe4000f8e00ff */
[----:B------:R-:W-:Y:S02]  /*4290*/  UIMAD UR8, UR42, UR7, URZ ;  /* 0x000000072a0872a4 */ /* 0x000fe4000f8e02ff */
[----:B------:R-:W-:Y:S03]  /*42a0*/  UISETP.GE.AND UP0, UPT, UR6, UR4, UPT ;  /* 0x000000040600728c */ /* 0x000fe6000bf06270 */
[----:B------:R-:W-:Y:S01]  /*42b0*/  UMOV UR4, UR11 ;  /* 0x0000000b00047c82 */ /* 0x000fe20008000000 */
[----:B------:R-:W-:Y:S02]  /*42c0*/  UISETP.GE.OR UP0, UPT, UR5, UR8, UP0 ;  /* 0x000000080500728c */ /* 0x000fe40008706670 */
[----:B------:R-:W-:Y:S02]  /*42d0*/  USHF.R.U32.HI UR4, URZ, UR23, UR4 ;  /* 0x00000017ff047299 */ /* 0x000fe40008011604 */
[----:B------:R-:W-:Y:S02]  /*42e0*/  UIMAD.WIDE.U32 UR8, UR5, UR22, URZ ;  /* 0x00000016050872a5 */ /* 0x000fe4000f8e00ff */
[----:B------:R-:W-:Y:S04]  /*42f0*/  USEL UR10, UR6, UR4, !UP1 ;  /* 0x00000004060a7287 */ /* 0x000fe8000c800000 */
[----:B------:R-:W-:Y:S01]  /*4300*/  UIADD3 UR11, UPT, UPT, -UR10, URZ, URZ ;  /* 0x000000ff0a0b7290 */ /* 0x000fe2000fffe1ff */
[----:B------:R-:W-:Y:S02]  /*4310*/  @!UP0 UMOV UR4, UR9 ;  /* 0x0000000900048c82 */ /* 0x000fe40008000000 */
[----:B------:R-:W-:Y:S02]  /*4320*/  @!UP0 USHF.R.U32.HI UR4, URZ, UR23, UR4 ;  /* 0x00000017ff048299 */ /* 0x000fe40008011604 */
[----:B------:R-:W-:Y:S02]  /*4330*/  UIMAD UR8, UR42, UR11, UR6 ;  /* 0x0000000b2a0872a4 */ /* 0x000fe4000f8e0206 */
[----:B------:R-:W-:Y:S02]  /*4340*/  @!UP0 USEL UR4, UR5, UR4, !UP1 ;  /* 0x0000000405048287 */ /* 0x000fe4000c800000 */
[----:B------:R-:W-:Y:S02]  /*4350*/  UISETP.NE.AND UP1, UPT, UR20, URZ, UPT ;  /* 0x000000ff1400728c */ /* 0x000fe4000bf25270 */
[----:B------:R-:W-:Y:S02]  /*4360*/  @!UP0 UIMAD UR8, UR7, UR8, UR4 ;  /* 0x00000008070882a4 */ /* 0x000fe4000f8e0204 */
[----:B------:R-:W-:Y:S02]  /*4370*/  @!UP0 UIADD3 UR9, UPT, UPT, UR10, -UR4, URZ ;  /* 0x800000040a098290 */ /* 0x000fe4000fffe0ff */
[----:B------:R-:W-:Y:S02]  /*4380*/  UIADD3 UR4, UPT, UPT, -UR5, URZ, URZ ;  /* 0x000000ff05047290 */ /* 0x000fe4000fffe1ff */
[----:B------:R-:W-:Y:S02]  /*4390*/  UIADD3 UR7, UPT, UPT, -UR6, URZ, URZ ;  /* 0x000000ff06077290 */ /* 0x000fe4000fffe1ff */
[----:B------:R-:W-:Y:S02]  /*43a0*/  @!UP0 UIMAD UR6, UR9, UR42, UR5 ;  /* 0x0000002a090682a4 */ /* 0x000fe4000f8e0205 */
[----:B------:R-:W-:Y:S02]  /*43b0*/  UIMAD UR14, UR15, UR4, UR14 ;  /* 0x000000040f0e72a4 */ /* 0x000fe4000f8e020e */
[----:B------:R-:W-:Y:S01]  /*43c0*/  UIMAD UR13, UR46, UR7, UR13 ;  /* 0x000000072e0d72a4 */ /* 0x000fe2000f8e020d */
[----:B------:R-:W-:Y:S02]  /*43d0*/  @!UP0 UMOV UR5, UR8 ;  /* 0x0000000800058c82 */ /* 0x000fe40008000000 */
[----:B------:R-:W-:Y:S02]  /*43e0*/  UIMAD UR14, UR5, UR15, UR14 ;  /* 0x0000000f050e72a4 */ /* 0x000fe4000f8e020e */
[----:B------:R-:W-:Y:S11]  /*43f0*/  UIMAD UR13, UR6, UR46, UR13 ;  /* 0x0000002e060d72a4 */ /* 0x000ff6000f8e020d */
[----:B------:R-:W-:Y:S01]  /*4400*/  @!UPT UIADD3 URZ, UPT, UPT, URZ, URZ, URZ ;  /* 0x000000fffffff290 */ /* 0x000fe2000fffe0ff */
.L_x_75:
[----:B------:R-:W2:Y:S01]  /*4410*/  @!UP3 LDCU.128 UR8, c[0x0][0xb10] ;  /* 0x00016200ff08b7ac */ /* 0x000ea20008000c00 */
[----:B------:R-:W-:Y:S02]  /*4420*/  ISETP.NE.U32.AND P0, PT, RZ, UR38, PT ;  /* 0x00000026ff007c0c */ /* 0x000fe4000bf05070 */
[----:B------:R-:W-:Y:S02]  /*4430*/  SHF.L.U32 R4, R11, 0x1f, RZ ;  /* 0x0000001f0b047819 */ /* 0x000fe400000006ff */
[----:B------:R-:W-:Y:S01]  /*4440*/  ISETP.NE.AND.EX P0, PT, RZ, UR39, PT, P0 ;  /* 0x00000027ff007c0c */ /* 0x000fe2000bf05300 */
[----:B------:R-:W4:Y:S01]  /*4450*/  @!UP3 LDCU UR5, c[0x0][0xb0c] ;  /* 0x00016180ff05b7ac */ /* 0x000f220008000800 */
[----:B------:R-:W-:Y:S02]  /*4460*/  USHF.L.U32 UR35, UR30, 0x6, URZ ;  /* 0x000000061e237899 */ /* 0x000fe400080006ff */
[----:B------:R-:W-:Y:S02]  /*4470*/  USHF.L.U32 UR34, UR31, 0x8, URZ ;  /* 0x000000081f227899 */ /* 0x000fe400080006ff */
[----:B--2---:R-:W-:Y:S07]  /*4480*/  UIMAD.WIDE.U32 UR6, UR14, UR8, URZ ;  /* 0x000000080e0672a5 */ /* 0x004fee000f8e00ff */
[----:B------:R-:W-:Y:S01]  /*4490*/  @!UP3 UMOV UR4, UR7 ;  /* 0x000000070004bc82 */ /* 0x000fe20008000000 */
[----:B----4-:R-:W-:Y:S02]  /*44a0*/  @!UP3 UISETP.NE.AND UP0, UPT, UR5, 0x1, UPT ;  /* 0x000000010500b88c */ /* 0x010fe4000bf05270 */
[----:B------:R-:W-:Y:S02]  /*44b0*/  @!UP3 USHF.R.U32.HI UR4, URZ, UR9, UR4 ;  /* 0x00000009ff04b299 */ /* 0x000fe40008011604 */
[----:B------:R-:W-:Y:S02]  /*44c0*/  UIMAD.WIDE.U32 UR6, UR13, UR11, URZ ;  /* 0x0000000b0d0672a5 */ /* 0x000fe4000f8e00ff */
[----:B------:R-:W-:Y:S02]  /*44d0*/  @!UP3 USEL UR8, UR14, UR4, !UP0 ;  /* 0x000000040e08b287 */ /* 0x000fe4000c000000 */
[----:B------:R-:W-:Y:S03]  /*44e0*/  @!UP3 UISETP.NE.AND UP0, UPT, UR10, 0x1, UPT ;  /* 0x000000010a00b88c */ /* 0x000fe6000bf05270 */
[----:B------:R-:W-:Y:S02]  /*44f0*/  @!UP3 UMOV UR6, UR7 ;  /* 0x000000070006bc82 */ /* 0x000fe40008000000 */
[----:B------:R-:W2:Y:S02]  /*4500*/  @!UP3 LDCU UR4, c[0x0][0xb20] ;  /* 0x00016400ff04b7ac */ /* 0x000ea40008000800 */
[----:B--2---:R-:W-:Y:S04]  /*4510*/  @!UP3 USHF.R.U32.HI UR6, URZ, UR4, UR6 ;  /* 0x00000004ff06b299 */ /* 0x004fe80008011606 */
[----:B------:R-:W-:Y:S04]  /*4520*/  @!UP3 USEL UR6, UR13, UR6, !UP0 ;  /* 0x000000060d06b287 */ /* 0x000fe8000c000000 */
[----:B------:R-:W-:Y:S02]  /*4530*/  @!UP3 UIADD3 UR4, UPT, UPT, -UR8, UR6, URZ ;  /* 0x000000060804b290 */ /* 0x000fe4000fffe1ff */
[----:B------:R-:W-:Y:S02]  /*4540*/  @!UP3 UIADD3 UR6, UPT, UPT, UR8, -UR6, URZ ;  /* 0x800000060806b290 */ /* 0x000fe4000fffe0ff */
[----:B------:R-:W-:Y:S02]  /*4550*/  @!UP3 UIMAD UR14, UR4, UR5, UR14 ;  /* 0x00000005040eb2a4 */ /* 0x000fe4000f8e020e */
[----:B------:R-:W-:Y:S01]  /*4560*/  @!UP3 UIMAD UR13, UR6, UR10, UR13 ;  /* 0x0000000a060db2a4 */ /* 0x000fe2000f8e020d */
[----:B------:R-:W-:Y:S11]  /*4570*/  BRA.U UP4, `(.L_x_76) ;  /* 0x0000000104107547 */ /* 0x000ff6000b800000 */
[----:B-1----:R-:W-:Y:S04]  /*4580*/  MOV R0, UR41 ;  /* 0x0000002900007c02 */ /* 0x002fe80008000f00 */
[----:B------:R-:W-:Y:S04]  /*4590*/  SHF.L.U32 R5, R0, 0x1f, RZ ;  /* 0x0000001f00057819 */ /* 0x000fe800000006ff */
[----:B------:R-:W1:Y:S02]  /*45a0*/  SYNCS.PHASECHK.TRANS64.TRYWAIT P1, [UR21+0x78], R5 ;  /* 0x00007805ff0075a7 */ /* 0x000e640008021115 */
[----:B-1----:R-:W-:Y:S05]  /*45b0*/  @!P1 BRA `(.L_x_77) ;  /* 0x0000005400a49947 */ /* 0x002fea0003800000 */
.L_x_76:
[----:B------:R-:W-:Y:S05]  /*45c0*/  BRA.U !UP6, `(.L_x_78) ;  /* 0x000000010e387547 */ /* 0x000fea000b800000 */
[----:B------:R-:W-:Y:S01]  /*45d0*/  UPLOP3.LUT UP1, UPT, UPT, UPT, UP5, 0x80, 0x8 ;  /* 0x000000000008789c */ /* 0x000fe20003f2f050 */
[----:B-1----:R-:W-:Y:S01]  /*45e0*/  HFMA2 R0, -RZ, RZ, 0, 5.9604644775390625e-08 ;  /* 0x00000001ff007431 */ /* 0x002fe200000001ff */
[----:B------:R-:W1:Y:S01]  /*45f0*/  LDCU.64 UR8, c[0x0][0x358] ;  /* 0x00006b00ff0877ac */ /* 0x000e620008000a00 */
[----:B------:R-:W-:Y:S03]  /*4600*/  IMAD.MOV.U32 R85, RZ, RZ, 0x1 ;  /* 0x00000001ff557424 */ /* 0x000fe600078e00ff */
[----:B------:R-:W-:Y:S05]  /*4610*/  PLOP3.LUT P1, PT, PT, PT, UP1, 0x80, 0x8 ;  /* 0x000000000008781c */ /* 0x000fea0003f2f018 */
[----:B------:R-:W2:Y:S01]  /*4620*/  @UP1 LDCU.64 UR4, c[0x0][0x888] ;  /* 0x00011100ff0417ac */ /* 0x000ea20008000a00 */
[----:B------:R-:W-:Y:S07]  /*4630*/  @UP1 UIMAD UR6, UR36, UR38, URZ ;  /* 0x00000026240612a4 */ /* 0x000fee000f8e02ff */
[----:B------:R-:W-:Y:S01]  /*4640*/  @!P1 PRMT R85, R0, 0x7610, R85 ;  /* 0x0000761000559816 */ /* 0x000fe20000000055 */
[----:B--2---:R-:W-:Y:S06]  /*4650*/  @UP1 UIMAD.WIDE UR4, UR6, 0x4, UR4 ;  /* 0x00000004060418a5 */ /* 0x004fec000f8e0204 */
[----:B------:R-:W-:Y:S01]  /*4660*/  IMAD.U32 R6, RZ, RZ, UR4 ;  /* 0x00000004ff067e24 */ /* 0x000fe2000f8e00ff */
[----:B------:R-:W-:Y:S04]  /*4670*/  MOV R7, UR5 ;  /* 0x0000000500077c02 */ /* 0x000fe80008000f00 */
[----:B------:R-:W2:Y:S01]  /*4680*/  @!UP1 LDCU UR4, c[0x0][0x880] ;  /* 0x00011000ff0497ac */ /* 0x000ea20008000800 */
[----:B-1---5:R4:W5:Y:S02]  /*4690*/  @P1 LDG.E R41, desc[UR8][R6.64] ;  /* 0x0000000806291981 */ /* 0x022964000c1e1900 */
[----:B--2-4-:R-:W-:Y:S07]  /*46a0*/  @!P1 IMAD.U32 R41, RZ, RZ, UR4 ;  /* 0x00000004ff299e24 */ /* 0x014fee000f8e00ff */
.L_x_78:
[----:B-----5:R-:W-:Y:S01]  /*46b0*/  @!P0 FSETP.EQ.AND P2, PT, R41, RZ, PT ;  /* 0x000000ff2900820b */ /* 0x020fe20003f42000 */
[----:B------:R-:W-:Y:S01]  /*46c0*/  @!UPT UIADD3 URZ, UPT, UPT, URZ, URZ, URZ ;  /* 0x000000fffffff290 */ /* 0x000fe2000fffe0ff */
[----:B------:R-:W-:Y:S11]  /*46d0*/  @!P0 BRA `(.L_x_79) ;  /* 0x0000000000148947 */ /* 0x000ff60003800000 */
[----:B------:R-:W-:Y:S02]  /*46e0*/  LOP3.LUT P0, RZ, R85, 0xff, RZ, 0xc0, !PT ;  /* 0x000000ff55ff7812 */ /* 0x000fe4000780c0ff */
[----:B------:R-:W-:Y:S04]  /*46f0*/  PLOP3.LUT P2, PT, PT, PT, UP1, 0x80, 0x8 ;  /* 0x000000000008781c */ /* 0x000fe80003f4f018 */
[----:B------:R-:W-:Y:S07]  /*4700*/  PLOP3.LUT P2, PT, P2, PT, PT, 0x8, 0x80 ;  /* 0x000000000080781c */ /* 0x000fee000174e170 */
[----:B------:R-:W-:Y:S11]  /*4710*/  @P0 FSETP.EQ.AND P2, PT, R41, RZ, PT ;  /* 0x000000ff2900020b */ /* 0x000ff60003f42000 */
[----:B------:R-:W-:Y:S02]  /*4720*/  @!UPT UIADD3 URZ, UPT, UPT, URZ, URZ, URZ ;  /* 0x000000fffffff290 */ /* 0x000fe4000fffe0ff */
.L_x_79:
[----:B------:R-:W2:Y:S01]  /*4730*/  SYNCS.PHASECHK.TRANS64.TRYWAIT P0, [UR21+0x50], R4 ;  /* 0x00005004ff0075a7 */ /* 0x000ea20008001115 */
[----:B------:R-:W-:Y:S04]  /*4740*/  ELECT P1, URZ, PT ;  /* 0x0000000000ff782f */ /* 0x000fe80003820000 */
[----:B------:R-:W-:Y:S01]  /*4750*/  PLOP3.LUT P1, PT, P2, P1, PT, 0xf2, 0x2f ;  /* 0x00000000002f781c */ /* 0x000fe20001723e72 */
[----:B------:R-:W-:Y:S01]  /*4760*/  @!UPT UIADD3 URZ, UPT, UPT, URZ, URZ, URZ ;  /* 0x000000fffffff290 */ /* 0x000fe2000fffe0ff */
[----:B--2---:R-:W-:Y:S11]  /*4770*/  @!P0 BRA `(.L_x_80) ;  /* 0x00000054004c8947 */ /* 0x004ff60003800000 */
.L_x_159:
[----:B------:R-:W-:Y:S01]  /*4780*/  @!P1 IADD3 R2, P0, PT, R12, 0x580, RZ ;  /* 0x000005800c029810 */ /* 0x000fe20007f1e0ff */
[----:B------:R-:W-:Y:S01]  /*4790*/  VOTEU.ALL UP0, P1 ;  /* 0x0000000000ff7886 */ /* 0x000fe20000800000 */
[----:B------:R-:W-:Y:S01]  /*47a0*/  UMOV UR6, 0x0 ;  /* 0x0000000000067882 */ /* 0x000fe20000000000 */
[----:B------:R-:W-:Y:S01]  /*47b0*/  UMOV UR7, 0x10000000 ;  /* 0x1000000000077882 */ /* 0x000fe20000000000 */
[----:B------:R-:W-:Y:S01]  /*47c0*/  @!P1 R2UR UR5, R2 ;  /* 0x00000000020592ca */ /* 0x000fe200000e0000 */
[----:B-1----:R-:W-:Y:S01]  /*47d0*/  @!P1 IMAD.X R0, RZ, RZ, R13, P0 ;  /* 0x000000ffff009224 */ /* 0x002fe200000e060d */
[----:B------:R-:W-:Y:S01]  /*47e0*/  @!UP0 UIADD3 UR32, UPT, UPT, UR21, 0x200, URZ ;  /* 0x0000020015208890 */ /* 0x000fe2000fffe0ff */
[----:B------:R-:W-:Y:S03]  /*47f0*/  VOTEU.ALL UP0, P1 ;  /* 0x0000000000ff7886 */ /* 0x000fe60000800000 */
[----:B------:R-:W-:Y:S01]  /*4800*/  @!P1 R2UR UR4, R0 ;  /* 0x00000000000492ca */ /* 0x000fe200000e0000 */
[----:B------:R-:W-:Y:S06]  /*4810*/  @!P1 IMAD.MOV.U32 R0, RZ, RZ, 0x1000 ;  /* 0x00001000ff009424 */ /* 0x000fec00078e00ff */
[----:B------:R-:W-:Y:S06]  /*4820*/  IMAD.U32 R6, RZ, RZ, UR5 ;  /* 0x00000005ff067e24 */ /* 0x000fec000f8e00ff */
[----:B------:R-:W-:Y:S01]  /*4830*/  IMAD.U32 R7, RZ, RZ, UR4 ;  /* 0x00000004ff077e24 */ /* 0x000fe2000f8e00ff */
[----:B------:R-:W-:Y:S04]  /*4840*/  @!P1 R2UR UR4, R6 ;  /* 0x00000000060492ca */ /* 0x000fe800000e0000 */
[----:B------:R-:W-:Y:S11]  /*4850*/  @!P1 R2UR UR5, R7 ;  /* 0x00000000070592ca */ /* 0x000ff600000e0000 */
[----:B------:R-:W-:Y:S02]  /*4860*/  @!UPT UIADD3 URZ, UPT, UPT, URZ, URZ, URZ ;  /* 0x000000fffffff290 */ /* 0x000fe4000fffe0ff */
[----:B------:R1:W-:Y:S01]  /*4870*/  @!UP0 UTMALDG.3D [UR32], [UR4], desc[UR6] ;  /* 0x00000620040085b4 */ /* 0x0003e20008011000 */
[----:B------:R1:W-:Y:S01]  /*4880*/  @!P1 SYNCS.ARRIVE.TRANS64.RED.A0TR RZ, [UR21+0x30], R0 ;  /* 0x00003000ffff99a7 */ /* 0x0003e20008300415 */
[----:B------:R-:W-:Y:S01]  /*4890*/  SYNCS.ARRIVE.TRANS64.RED.A1T0 RZ, [UR50], RZ ;  /* 0x000000ffffff79a7 */ /* 0x000fe20008100432 */
[----:B------:R-:W2:Y:S02]  /*48a0*/  SYNCS.PHASECHK.TRANS64.TRYWAIT P0, [UR21+0x58], R4 ;  /* 0x00005804ff0075a7 */ /* 0x000ea40008001115 */
[----:B-12---:R-:W-:Y:S05]  /*48b0*/  @!P0 BRA `(.L_x_81) ;  /* 0x0000005400148947 */ /* 0x006fea0003800000 */
.L_x_161:
[----:B------:R-:W-:Y:S01]  /*48c0*/  @!P1 IADD3 R2, P0, PT, R12, 0x580, RZ ;  /* 0x000005800c029810 */ /* 0x000fe20007f1e0ff */
[----:B------:R-:W-:Y:S01]  /*48d0*/  VOTEU.ALL UP0, P1 ;  /* 0x0000000000ff7886 */ /* 0x000fe20000800000 */
[----:B------:R-:W-:Y:S01]  /*48e0*/  UMOV UR6, 0x0 ;  /* 0x0000000000067882 */ /* 0x000fe20000000000 */
[----:B------:R-:W-:Y:S01]  /*48f0*/  UMOV UR7, 0x10000000 ;  /* 0x1000000000077882 */ /* 0x000fe20000000000 */
[----:B------:R-:W-:Y:S01]  /*4900*/  @!P1 R2UR UR5, R2 ;  /* 0x00000000020592ca */ /* 0x000fe200000e0000 */
[----:B------:R-:W-:Y:S01]  /*4910*/  @!P1 IMAD.X R0, RZ, RZ, R13, P0 ;  /* 0x000000ffff009224 */ /* 0x000fe200000e060d */
[----:B------:R-:W-:Y:S02]  /*4920*/  @!UP0 UIADD3 UR26, UPT, UPT, UR34, 0x40, URZ ;  /* 0x00000040221a8890 */ /* 0x000fe4000fffe0ff */
[----:B------:R-:W-:Y:S02]  /*4930*/  @!UP0 UIADD3 UR24, UPT, UPT, UR21, 0x1200, URZ ;  /* 0x0000120015188890 */ /* 0x000fe4000fffe0ff */
[----:B------:R-:W-:Y:S01]  /*4940*/  @!P1 R2UR UR4, R0 ;  /* 0x00000000000492ca */ /* 0x000fe200000e0000 */
[----:B------:R-:W-:Y:S01]  /*4950*/  VOTEU.ALL UP0, P1 ;  /* 0x0000000000ff7886 */ /* 0x000fe20000800000 */
[----:B------:R-:W-:Y:S01]  /*4960*/  @!P1 IMAD.MOV.U32 R0, RZ, RZ, 0x1000 ;  /* 0x00001000ff009424 */ /* 0x000fe200078e00ff */
[----:B------:R-:W-:Y:S01]  /*4970*/  UMOV UR27, UR35 ;  /* 0x00000023001b7c82 */ /* 0x000fe20008000000 */
[----:B------:R-:W-:Y:S03]  /*4980*/  UMOV UR28, UR36 ;  /* 0x00000024001c7c82 */ /* 0x000fe60008000000 */
        /* <DEDUP_REMOVED lines=8> */
[----:B------:R-:W4:Y:S02]  /*4a10*/  SYNCS.PHASECHK.TRANS64.TRYWAIT P0, [UR21+0x60], R4 ;  /* 0x00006004ff0075a7 */ /* 0x000f240008001115 */
[----:B--2-4-:R-:W-:Y:S05]  /*4a20*/  @!P0 BRA `(.L_x_82) ;  /* 0x0000005000d08947 */ /* 0x014fea0003800000 */
.L_x_163:
[----:B------:R-:W-:Y:S01]  /*4a30*/  @!P1 IADD3 R2, P0, PT, R12, 0x580, RZ ;  /* 0x000005800c029810 */ /* 0x000fe20007f1e0ff */
[----:B------:R-:W-:Y:S01]  /*4a40*/  VOTEU.ALL UP0, P1 ;  /* 0x0000000000ff7886 */ /* 0x000fe20000800000 */
[----:B------:R-:W-:Y:S01]  /*4a50*/  UMOV UR6, 0x0 ;  /* 0x0000000000067882 */ /* 0x000fe20000000000 */
[----:B------:R-:W-:Y:S01]  /*4a60*/  UMOV UR7, 0x10000000 ;  /* 0x1000000000077882 */ /* 0x000fe20000000000 */
[----:B------:R-:W-:Y:S01]  /*4a70*/  @!P1 R2UR UR5, R2 ;  /* 0x00000000020592ca */ /* 0x000fe200000e0000 */
[----:B------:R-:W-:Y:S01]  /*4a80*/  @!P1 IMAD.X R0, RZ, RZ, R13, P0 ;  /* 0x000000ffff009224 */ /* 0x000fe200000e060d */
[----:B------:R-:W-:Y:S01]  /*4a90*/  @!UP0 UIADD3 UR18, UPT, UPT, UR34, 0x80, URZ ;  /* 0x0000008022128890 */ /* 0x000fe2000fffe0ff */
[----:B------:R-:W-:Y:S01]  /*4aa0*/  VIADD R10, R10, 0x1 ;  /* 0x000000010a0a7836 */ /* 0x000fe20000000000 */
        /* <DEDUP_REMOVED lines=16> */
.L_x_165:
[----:B------:R-:W-:Y:S01]  /*4bb0*/  @!P1 IADD3 R2, P0, PT, R12, 0x580, RZ ;  /* 0x000005800c029810 */ /* 0x000fe20007f1e0ff */
[----:B------:R-:W-:Y:S01]  /*4bc0*/  VOTEU.ALL UP0, P1 ;  /* 0x0000000000ff7886 */ /* 0x000fe20000800000 */
[----:B------:R-:W-:Y:S01]  /*4bd0*/  UMOV UR6, 0x0 ;  /* 0x0000000000067882 */ /* 0x000fe20000000000 */
[----:B------:R-:W-:Y:S01]  /*4be0*/  UMOV UR7, 0x10000000 ;  /* 0x1000000000077882 */ /* 0x000fe20000000000 */
[----:B------:R-:W-:Y:S01]  /*4bf0*/  @!P1 R2UR UR5, R2 ;  /* 0x00000000020592ca */ /* 0x000fe200000e0000 */
[----:B------:R-:W-:Y:S01]  /*4c00*/  @!P1 IMAD.X R0, RZ, RZ, R13, P0 ;  /* 0x000000ffff009224 */ /* 0x000fe200000e060d */
[----:B------:R-:W-:Y:S01]  /*4c10*/  @!UP0 UIADD3 UR10, UPT, UPT, UR34, 0xc0, URZ ;  /* 0x000000c0220a8890 */ /* 0x000fe2000fffe0ff */
[----:B------:R-:W-:Y:S01]  /*4c20*/  R2UR UR16, R87 ;  /* 0x00000000571072ca */ /* 0x000fe200000e0000 */
[----:B------:R-:W-:Y:S01]  /*4c30*/  @!UP0 UIADD3 UR8, UPT, UPT, UR21, 0x3200, URZ ;  /* 0x0000320015088890 */ /* 0x000fe2000fffe0ff */
[----:B------:R-:W-:Y:S01]  /*4c40*/  ISETP.NE.AND P0, PT, R10, 0x2, PT ;  /* 0x000000020a00780c */ /* 0x000fe20003f05270 */
[----:B------:R-:W-:Y:S01]  /*4c50*/  @!UP0 UIADD3 UR9, UPT, UPT, UR21, 0x48, URZ ;  /* 0x0000004815098890 */ /* 0x000fe2000fffe0ff */
[----:B------:R-:W-:Y:S01]  /*4c60*/  @!P1 R2UR UR4, R0 ;  /* 0x00000000000492ca */ /* 0x000fe200000e0000 */
[----:B------:R-:W-:Y:S01]  /*4c70*/  VOTEU.ALL UP0, P1 ;  /* 0x0000000000ff7886 */ /* 0x000fe20000800000 */
[----:B------:R-:W-:Y:S01]  /*4c80*/  UMOV UR11, UR35 ;  /* 0x00000023000b7c82 */ /* 0x000fe20008000000 */
[----:B------:R-:W-:Y:S01]  /*4c90*/  UMOV UR12, UR36 ;  /* 0x00000024000c7c82 */ /* 0x000fe20008000000 */
[----:B------:R-:W-:Y:S01]  /*4ca0*/  SEL R0, RZ, 0x1, P0 ;  /* 0x00000001ff007807 */ /* 0x000fe20000000000 */
[----:B------:R-:W-:Y:S01]  /*4cb0*/  UIADD3 UR31, UPT, UPT, UR13, UR59, URZ ;  /* 0x0000003b0d1f7290 */ /* 0x000fe2000fffe0ff */
[----:B-1----:R-:W-:Y:S01]  /*4cc0*/  IMAD.U32 R4, RZ, RZ, UR5 ;  /* 0x00000005ff047e24 */ /* 0x002fe2000f8e00ff */
[----:B------:R-:W-:Y:S01]  /*4cd0*/  LOP3.LUT R11, R11, 0x1, RZ, 0x3c, !PT ;  /* 0x000000010b0b7812 */ /* 0x000fe200078e3cff */
[----:B------:R-:W-:Y:S01]  /*4ce0*/  UMOV UR36, UR29 ;  /* 0x0000001d00247c82 */ /* 0x000fe20008000000 */
[----:B------:R-:W-:Y:S01]  /*4cf0*/  LOP3.LUT R9, R9, R0, RZ, 0x3c, !PT ;  /* 0x0000000009097212 */ /* 0x000fe200078e3cff */
[----:B------:R-:W-:Y:S01]  /*4d00*/  UIADD3 UR30, UPT, UPT, UR14, UR16, URZ ;  /* 0x000000100e1e7290 */ /* 0x000fe2000fffe0ff */
[----:B------:R-:W-:Y:S01]  /*4d10*/  SEL R10, R10, RZ, P0 ;  /* 0x000000ff0a0a7207 */ /* 0x000fe20000000000 */
[----:B------:R-:W-:Y:S01]  /*4d20*/  UPLOP3.LUT UP4, UPT, UPT, UPT, UPT, 0x80, 0x8 ;  /* 0x000000000008789c */ /* 0x000fe20003f8f070 */
[----:B------:R-:W-:Y:S01]  /*4d30*/  IMAD.U32 R5, RZ, RZ, UR4 ;  /* 0x00000004ff057e24 */ /* 0x000fe2000f8e00ff */
[----:B------:R-:W-:Y:S04]  /*4d40*/  @!P1 R2UR UR4, R4 ;  /* 0x00000000040492ca */ /* 0x000fe800000e0000 */
[----:B------:R-:W-:Y:S11]  /*4d50*/  @!P1 R2UR UR5, R5 ;  /* 0x00000000050592ca */ /* 0x000ff600000e0000 */
[----:B------:R-:W-:Y:S02]  /*4d60*/  @!UPT UIADD3 URZ, UPT, UPT, URZ, URZ, URZ ;  /* 0x000000fffffff290 */ /* 0x000fe4000fffe0ff */
[----:B------:R1:W-:Y:S01]  /*4d70*/  @!UP0 UTMALDG.3D [UR8], [UR4], desc[UR6] ;  /* 0x00000608040085b4 */ /* 0x0003e20008011000 */
[----:B------:R1:W-:Y:S01]  /*4d80*/  @!P1 SYNCS.ARRIVE.TRANS64.RED.A0TR RZ, [UR21+0x48], R3 ;  /* 0x00004803ffff99a7 */ /* 0x0003e20008300415 */
[----:B------:R-:W-:Y:S01]  /*4d90*/  SYNCS.ARRIVE.TRANS64.RED.A1T0 RZ, [UR43], RZ ;  /* 0x000000ffffff79a7 */ /* 0x000fe2000810042b */
[----:B------:R-:W-:Y:S05]  /*4da0*/  BRA.U UP2, `(.L_x_84) ;  /* 0xfffffff1025c7547 */ /* 0x000fea000b83ffff */
[----:B-1----:R-:W-:-:S04]  /*4db0*/  SHF.L.U32 R3, R11, 0x1f, RZ ;  /* 0x0000001f0b037819 */ /* 0x002fc800000006ff */
[----:B------:R-:W1:Y:S02]  /*4dc0*/  SYNCS.PHASECHK.TRANS64.TRYWAIT P0, [UR21+0x50], R3 ;  /* 0x00005003ff0075a7 */ /* 0x000e640008001115 */
[----:B-1----:R-:W-:Y:S05]  /*4dd0*/  @!P0 BRA `(.L_x_85) ;  /* 0x0000005000148947 */ /* 0x002fea0003800000 */
.L_x_167:
[----:B------:R-:W2:Y:S02]  /*4de0*/  SYNCS.PHASECHK.TRANS64.TRYWAIT P0, [UR21+0x58], R3 ;  /* 0x00005803ff0075a7 */ /* 0x000ea40008001115 */
[----:B--2---:R-:W-:Y:S05]  /*4df0*/  @!P0 BRA `(.L_x_86) ;  /* 0x0000005000248947 */ /* 0x004fea0003800000 */
.L_x_169:
[----:B------:R-:W2:Y:S02]  /*4e00*/  SYNCS.PHASECHK.TRANS64.TRYWAIT P0, [UR21+0x60], R3 ;  /* 0x00006003ff0075a7 */ /* 0x000ea40008001115 */
[----:B--2---:R-:W-:Y:S05]  /*4e10*/  @!P0 BRA `(.L_x_87) ;  /* 0x0000005000348947 */ /* 0x004fea0003800000 */
.L_x_171:
[----:B-1----:R-:W-:-:S07]  /*4e20*/  MOV R0, UR21 ;  /* 0x0000001500007c02 */ /* 0x002fce0008000f00 */
.L_x_88:
[----:B-1----:R-:W-:-:S04]  /*4e30*/  SHF.L.U32 R3, R11, 0x1f, RZ ;  /* 0x0000001f0b037819 */ /* 0x002fc800000006ff */
[----:B------:R1:W2:Y:S03]  /*4e40*/  SYNCS.PHASECHK.TRANS64.TRYWAIT P0, [R0+URZ+0x68], R3 ;  /* 0x00006803000075a7 */ /* 0x0002a600080011ff */
[----:B--2---:R-:W-:Y:S05]  /*4e50*/  @!P0 NANOSLEEP.SYNCS 0x989680 ;  /* 0x009896800000895d */ /* 0x004fea0003900000 */
[----:B------:R-:W2:Y:S02]  /*4e60*/  @!P0 SYNCS.PHASECHK.TRANS64 P0, [R0+URZ+0x68], R3 ;  /* 0x00006803000085a7 */ /* 0x000ea400080010ff */
[----:B--23--:R-:W-:Y:S05]  /*4e70*/  @P0 EXIT ;  /* 0x000000000000094d */ /* 0x00cfea0003800000 */
[----:B------:R-:W-:Y:S05]  /*4e80*/  BRA `(.L_x_88) ;  /* 0xfffffffc00e87947 */ /* 0x000fea000383ffff */
.L_x_73:
[----:B------:R-:W-:-:S06]  /*4e90*/  UISETP.GE.AND UP0, UPT, UR18, 0x4, UPT ;  /* 0x000000041200788c */ /* 0x000fcc000bf06270 */
[----:B------:R-:W-:-:S13]  /*4ea0*/  PLOP3.LUT P0, PT, PT, PT, UP0, 0x80, 0x8 ;  /* 0x000000000008781c */ /* 0x000fda0003f0f008 */
[----:B-1----:R-:W-:Y:S05]  /*4eb0*/  @!P0 EXIT ;  /* 0x000000000000894d */ /* 0x002fea0003800000 */
[----:B------:R-:W1:Y:S08]  /*4ec0*/  S2UR UR4, SR_CgaCtaId ;  /* 0x00000000000479c3 */ /* 0x000e700000008800 */
[----:B------:R-:W-:Y:S01]  /*4ed0*/  BAR.SYNC.DEFER_BLOCKING 0x6, 0xa0 ;  /* 0x0182800000007b1d */ /* 0x000fe20000010000 */
[C---:B------:R-:W-:Y:S01]  /*4ee0*/  IMAD.SHL.U32 R7, R95.reuse, 0x40, RZ ;  /* 0x000000405f077824 */ /* 0x040fe200078e00ff */
[C---:B------:R-:W-:Y:S01]  /*4ef0*/  LOP3.LUT R97, R95.reuse, 0x60, RZ, 0xc0, !PT ;  /* 0x000000605f617812 */ /* 0x040fe200078ec0ff */
[----:B------:R-:W-:-:S02]  /*4f00*/  IMAD.SHL.U32 R4, R95, 0x20, RZ ;  /* 0x000000205f047824 */ /* 0x000fc400078e00ff */
[----:B------:R-:W-:Y:S02]  /*4f10*/  HFMA2 R36, -RZ, RZ, 0, 0 ;  /* 0x00000000ff247431 */ /* 0x000fe400000001ff */
[----:B------:R-:W-:Y:S01]  /*4f20*/  IMAD.SHL.U32 R6, R95, 0x2, RZ ;  /* 0x000000025f067824 */ /* 0x000fe200078e00ff */
[----:B------:R-:W-:Y:S01]  /*4f30*/  UMOV UR44, 0x400 ;  /* 0x00000400002c7882 */ /* 0x000fe20000000000 */
[----:B------:R-:W2:Y:S01]  /*4f40*/  LDC.64 R82, c[0x0][0x8b0] ;  /* 0x00022c00ff527b82 */ /* 0x000ea20000000a00 */
[----:B------:R-:W-:Y:S01]  /*4f50*/  LOP3.LUT R5, R7, 0x180, RZ, 0xc0, !PT ;  /* 0x0000018007057812 */ /* 0x000fe200078ec0ff */
[----:B------:R-:W-:Y:S01]  /*4f60*/  IMAD.U32 R37, R95, 0x10000, RZ ;  /* 0x000100005f257824 */ /* 0x000fe200078e00ff */
[----:B------:R-:W-:Y:S01]  /*4f70*/  LOP3.LUT R4, R4, 0xc00, RZ, 0xc0, !PT ;  /* 0x00000c0004047812 */ /* 0x000fe200078ec0ff */
[----:B------:R-:W-:Y:S01]  /*4f80*/  IMAD.MOV.U32 R94, RZ, RZ, RZ ;  /* 0x000000ffff5e7224 */ /* 0x000fe200078e00ff */
[----:B------:R-:W-:Y:S01]  /*4f90*/  LOP3.LUT R6, R5, 0x20, R6, 0xf8, !PT ;  /* 0x0000002005067812 */ /* 0x000fe200078ef806 */
[----:B------:R-:W-:Y:S01]  /*4fa0*/  IMAD.SHL.U32 R5, R95, 0x8, RZ ;  /* 0x000000085f057824 */ /* 0x000fe200078e00ff */
[----:B------:R-:W-:Y:S01]  /*4fb0*/  LOP3.LUT R4, R4, 0x40, R7, 0xf8, !PT ;  /* 0x0000004004047812 */ /* 0x000fe200078ef807 */
[----:B------:R-:W3:Y:S01]  /*4fc0*/  LDC.64 R80, c[0x0][0x8a8] ;  /* 0x00022a00ff507b82 */ /* 0x000ee20000000a00 */
[----:B------:R-:W-:Y:S01]  /*4fd0*/  LOP3.LUT R37, R37, 0x600000, RZ, 0xc0, !PT ;  /* 0x0060000025257812 */ /* 0x000fe200078ec0ff */
[----:B------:R-:W-:Y:S01]  /*4fe0*/  IMAD.MOV.U32 R89, RZ, RZ, RZ ;  /* 0x000000ffff597224 */ /* 0x000fe200078e00ff */
[----:B------:R-:W-:-:S02]  /*4ff0*/  LOP3.LUT R95, R95, 0x2, RZ, 0xc0, !PT ;  /* 0x000000025f5f7812 */ /* 0x000fc400078ec0ff */
[----:B------:R-:W-:Y:S02]  /*5000*/  CS2R R92, SRZ ;  /* 0x00000000005c7805 */ /* 0x000fe4000001ff00 */
[----:B------:R-:W-:Y:S01]  /*5010*/  LOP3.LUT R5, R6, 0x30, R5, 0x78, !PT ;  /* 0x0000003006057812 */ /* 0x000fe200078e7805 */
[----:B------:R-:W4:Y:S01]  /*5020*/  LDCU UR57, c[0x0][0x370] ;  /* 0x00006e00ff3977ac */ /* 0x000f220008000800 */
[----:B------:R-:W-:Y:S01]  /*5030*/  LOP3.LUT R4, R4, 0x200, R7, 0xf8, !PT ;  /* 0x0000020004047812 */ /* 0x000fe200078ef807 */
[----:B------:R-:W-:Y:S01]  /*5040*/  IMAD.MOV R90, RZ, RZ, -R95 ;  /* 0x000000ffff5a7224 */ /* 0x000fe200078e0a5f */
[----:B------:R-:W-:Y:S01]  /*5050*/  MOV R91, RZ ;  /* 0x000000ff005b7202 */ /* 0x000fe20000000f00 */
[----:B-1----:R-:W-:Y:S01]  /*5060*/  ULEA UR44, UR4, UR44, 0x18 ;  /* 0x0000002c042c7291 */ /* 0x002fe2000f8ec0ff */
[----:B------:R-:W-:Y:S01]  /*5070*/  LOP3.LUT R84, R4, R5, RZ, 0xfc, !PT ;  /* 0x0000000504547212 */ /* 0x000fe200078efcff */
[----:B------:R-:W1:Y:S02]  /*5080*/  LDCU.64 UR62, c[0x0][0x348] ;  /* 0x00006900ff3e77ac */ /* 0x000e640008000a00 */
[----:B------:R-:W-:-:S02]  /*5090*/  UIADD3 UR4, UPT, UPT, UR44, 0x4200, URZ ;  /* 0x000042002c047890 */ /* 0x000fc4000fffe0ff */
[----:B------:R-:W-:-:S03]  /*50a0*/  UIADD3 UR5, UPT, UPT, UR44, 0x200, URZ ;  /* 0x000002002c057890 */ /* 0x000fc6000fffe0ff */
[----:B------:R-:W4:Y:S01]  /*50b0*/  LDS R0, [UR44+0x130] ;  /* 0x0001302cff007984 */ /* 0x000f220008000800 */
[----:B------:R-:W1:Y:S01]  /*50c0*/  LDCU UR43, c[0x0][0xb0c] ;  /* 0x00016180ff2b77ac */ /* 0x000e620008000800 */
[----:B------:R-:W-:Y:S02]  /*50d0*/  IMAD.U32 R96, RZ, RZ, UR4 ;  /* 0x00000004ff607e24 */ /* 0x000fe4000f8e00ff */
[----:B------:R-:W-:Y:S01]  /*50e0*/  IMAD.U32 R98, RZ, RZ, UR5 ;  /* 0x00000005ff627e24 */ /* 0x000fe2000f8e00ff */
[----:B------:R-:W1:Y:S01]  /*50f0*/  LDCU UR39, c[0x0][0xb30] ;  /* 0x00016600ff2777ac */ /* 0x000e620008000800 */
[----:B------:R-:W1:Y:S01]  /*5100*/  LDCU.64 UR46, c[0x0][0x888] ;  /* 0x00011100ff2e77ac */ /* 0x000e620008000a00 */
[----:B------:R-:W1:Y:S01]  /*5110*/  LDCU.64 UR40, c[0x0][0xb28] ;  /* 0x00016500ff2877ac */ /* 0x000e620008000a00 */
[----:B------:R-:W1:Y:S01]  /*5120*/  LDCU.64 UR60, c[0x0][0x890] ;  /* 0x00011200ff3c77ac */ /* 0x000e620008000a00 */
[----:B------:R-:W1:Y:S01]  /*5130*/  LDCU.128 UR52, c[0x0][0xb10] ;  /* 0x00016200ff3477ac */ /* 0x000e620008000c00 */
[----:B------:R-:W1:Y:S02]  /*5140*/  LDCU UR56, c[0x0][0x374] ;  /* 0x00006e80ff3877ac */ /* 0x000e640008000800 */
[----:B-1234-:R-:W-:-:S07]  /*5150*/  IMAD.IADD R37, R0, 0x1, R37 ;  /* 0x0000000100257824 */ /* 0x01efce00078e0225 */
.L_x_130:
[C---:B------:R-:W-:Y:S02]  /*5160*/  LEA R3, R89.reuse, UR44, 0x3 ;  /* 0x0000002c59037c11 */ /* 0x040fe4000f8e18ff */
[----:B------:R-:W-:Y:S02]  /*5170*/  SHF.L.U32 R0, R92, 0x1f, RZ ;  /* 0x0000001f5c007819 */ /* 0x000fe400000006ff */
[----:B------:R-:W-:Y:S02]  /*5180*/  LEA R5, R89, UR44, 0x4 ;  /* 0x0000002c59057c11 */ /* 0x000fe4000f8e20ff */
[----:B-1----:R-:W1:Y:S02]  /*5190*/  SYNCS.PHASECHK.TRANS64.TRYWAIT P0, [R3+URZ+0x80], R0 ;  /* 0x00008000030075a7 */ /* 0x002e6400080011ff */
[----:B-1----:R-:W-:Y:S05]  /*51a0*/  @!P0 BRA `(.L_x_89) ;  /* 0x0000004c00688947 */ /* 0x002fea0003800000 */
.L_x_172:
[----:B------:R-:W2:Y:S01]  /*51b0*/  LDS.128 R4, [R5+0x110] ;  /* 0x0001100005047984 */ /* 0x000ea20000000c00 */
[----:B------:R-:W-:Y:S01]  /*51c0*/  UISETP.GE.AND UP0, UPT, UR42, 0x1, UPT ;  /* 0x000000012a00788c */ /* 0x000fe2000bf06270 */
[----:B------:R-:W-:Y:S01]  /*51d0*/  @!PT LDS RZ, [RZ] ;  /* 0x00000000fffff984 */ /* 0x000fe20000000800 */
[----:B------:R-:W-:Y:S01]  /*51e0*/  @!PT LDS RZ, [RZ] ;  /* 0x00000000fffff984 */ /* 0x000fe20000000800 */
[----:B------:R-:W-:Y:S01]  /*51f0*/  @!PT LDS RZ, [RZ] ;  /* 0x00000000fffff984 */ /* 0x000fe20000000800 */
[----:B------:R-:W-:Y:S01]  /*5200*/  @!PT LDS RZ, [RZ] ;  /* 0x00000000fffff984 */ /* 0x000fe20000000800 */
[----:B------:R3:W-:Y:S06]  /*5210*/  MEMBAR.ALL.CTA ;  /* 0x0000000000007992 */ /* 0x0007ec0000008000 */
[----:B---3--:R-:W3:Y:S01]  /*5220*/  FENCE.VIEW.ASYNC.S ;  /* 0x00000000000073c6 */ /* 0x008ee20000000000 */
[----:B--2---:R-:W-:Y:S11]  /*5230*/  LOP3.LUT P0, RZ, R6, 0x1, RZ, 0xc0, !PT ;  /* 0x0000000106ff7812 */ /* 0x004ff6000780c0ff */
[----:B------:R-:W-:Y:S02]  /*5240*/  @!UPT UIADD3 URZ, UPT, UPT, URZ, URZ, URZ ;  /* 0x000000fffffff290 */ /* 0x000fe4000fffe0ff */
[----:B---3--:R-:W-:Y:S01]  /*5250*/  VOTEU.ANY UP1, P0 ;  /* 0x0000000000ff7886 */ /* 0x008fe20000020100 */
[----:B------:R-:W-:Y:S01]  /*5260*/  PLOP3.LUT P0, PT, PT, PT, UP1, 0x80, 0x8 ;  /* 0x000000000008781c */ /* 0x000fe20003f0f018 */
[----:B------:R-:W-:Y:S11]  /*5270*/  UP2UR UR45, UPR, URZ, 0x2 ;  /* 0x00000002ff2d7883 */ /* 0x000ff60008000000 */
[----:B------:R-:W-:Y:S01]  /*5280*/  @!UPT UIADD3 URZ, UPT, UPT, URZ, URZ, URZ ;  /* 0x000000fffffff290 */ /* 0x000fe2000fffe0ff */
[----:B-1----:R-:W-:Y:S02]  /*5290*/  @P0 SHF.R.U32.HI R0, RZ, 0x10, R5 ;  /* 0x00000010ff000819 */ /* 0x002fe40000011605 */
        /* <DEDUP_REMOVED lines=12> */
[----:B------:R-:W2:Y:S01]  /*5360*/  LDCU UR12, c[0x0][0xb20] ;  /* 0x00016400ff0c77ac */ /* 0x000ea20008000800 */
[----:B------:R-:W-:Y:S02]  /*5370*/  UIMAD.WIDE.U32 UR4, UR56, UR55, URZ ;  /* 0x00000037380472a5 */ /* 0x000fe4000f8e00ff */
[----:B------:R-:W-:Y:S02]  /*5380*/  UIMAD.WIDE.U32 UR6, UR57, UR52, URZ ;  /* 0x00000034390672a5 */ /* 0x000fe4000f8e00ff */
[----:B------:R-:W-:Y:S02]  /*5390*/  UISETP.NE.AND UP0, UPT, UR54, 0x1, UPT ;  /* 0x000000013600788c */ /* 0x000fe4000bf05270 */
[----:B------:R-:W-:Y:S02]  /*53a0*/  UIMAD.WIDE.U32 UR8, UR37, UR55, URZ ;  /* 0x00000037250872a5 */ /* 0x000fe4000f8e00ff */
[----:B------:R-:W-:Y:S02]  /*53b0*/  UIMAD.WIDE.U32 UR10, UR38, UR52, URZ ;  /* 0x00000034260a72a5 */ /* 0x000fe4000f8e00ff */
[----:B------:R-:W-:Y:S02]  /*53c0*/  UISETP.NE.AND UP1, UPT, UR43, 0x1, UPT ;  /* 0x000000012b00788c */ /* 0x000fe4000bf25270 */
[----:B------:R-:W-:Y:S01]  /*53d0*/  UISETP.NE.AND UP2, UPT, UR42, 0x1, UPT ;  /* 0x000000012a00788c */ /* 0x000fe2000bf45270 */
[----:B------:R-:W-:Y:S02]  /*53e0*/  UMOV UR4, UR5 ;  /* 0x0000000500047c82 */ /* 0x000fe40008000000 */
[----:B--2---:R-:W-:Y:S03]  /*53f0*/  USHF.R.U32.HI UR5, URZ, UR12, UR4 ;  /* 0x0000000cff057299 */ /* 0x004fe60008011604 */
[----:B------:R-:W-:Y:S02]  /*5400*/  UMOV UR4, UR7 ;  /* 0x0000000700047c82 */ /* 0x000fe40008000000 */
[----:B------:R-:W-:Y:S02]  /*5410*/  USHF.R.U32.HI UR7, URZ, UR53, UR4 ;  /* 0x00000035ff077299 */ /* 0x000fe40008011604 */
[----:B------:R-:W-:Y:S02]  /*5420*/  USEL UR4, UR56, UR5, !UP0 ;  /* 0x0000000538047287 */ /* 0x000fe4000c000000 */
[----:B------:R-:W-:Y:S01]  /*5430*/  USEL UR7, UR57, UR7, !UP1 ;  /* 0x0000000739077287 */ /* 0x000fe2000c800000 */
[----:B------:R-:W-:Y:S01]  /*5440*/  UMOV UR5, UR9 ;  /* 0x0000000900057c82 */ /* 0x000fe20008000000 */
[----:B------:R-:W-:Y:S02]  /*5450*/  UIMAD.WIDE.U32 UR8, UR4, UR40, URZ ;  /* 0x00000028040872a5 */ /* 0x000fe4000f8e00ff */
[----:B------:R-:W-:Y:S03]  /*5460*/  USHF.R.U32.HI UR6, URZ, UR12, UR5 ;  /* 0x0000000cff067299 */ /* 0x000fe60008011605 */
[----:B------:R-:W-:Y:S01]  /*5470*/  UMOV UR5, UR11 ;  /* 0x0000000b00057c82 */ /* 0x000fe20008000000 */
[----:B------:R-:W-:Y:S02]  /*5480*/  UIMAD.WIDE.U32 UR10, UR7, UR40, URZ ;  /* 0x00000028070a72a5 */ /* 0x000fe4000f8e00ff */
[----:B------:R-:W-:Y:S02]  /*5490*/  USHF.R.U32.HI UR12, URZ, UR53, UR5 ;  /* 0x00000035ff0c7299 */ /* 0x000fe40008011605 */
[----:B------:R-:W-:Y:S01]  /*54a0*/  USEL UR6, UR37, UR6, !UP0 ;  /* 0x0000000625067287 */ /* 0x000fe2000c000000 */
[----:B------:R-:W-:Y:S02]  /*54b0*/  UMOV UR5, UR9 ;  /* 0x0000000900057c82 */ /* 0x000fe40008000000 */
[----:B------:R-:W-:Y:S01]  /*54c0*/  UMOV UR10, UR11 ;  /* 0x0000000b000a7c82 */ /* 0x000fe20008000000 */
[----:B------:R-:W-:Y:S02]  /*54d0*/  @UP2 USHF.R.U32.HI UR4, URZ, UR41, UR5 ;  /* 0x00000029ff042299 */ /* 0x000fe40008011605 */
[----:B------:R-:W-:Y:S02]  /*54e0*/  @UP2 USHF.R.U32.HI UR7, URZ, UR41, UR10 ;  /* 0x00000029ff072299 */ /* 0x000fe4000801160a */
[----:B------:R-:W-:Y:S02]  /*54f0*/  UIMAD UR4, UR42, UR4, URZ ;  /* 0x000000042a0472a4 */ /* 0x000fe4000f8e02ff */
[----:B------:R-:W-:Y:S02]  /*5500*/  UIMAD.WIDE.U32 UR10, UR6, UR40, URZ ;  /* 0x00000028060a72a5 */ /* 0x000fe4000f8e00ff */
[----:B------:R-:W-:Y:S02]  /*5510*/  USEL UR5, UR38, UR12, !UP1 ;  /* 0x0000000c26057287 */ /* 0x000fe4000c800000 */
[----:B------:R-:W-:Y:S02]  /*5520*/  UIMAD UR8, UR42, UR7, URZ ;  /* 0x000000072a0872a4 */ /* 0x000fe4000f8e02ff */
[----:B------:R-:W-:Y:S03]  /*5530*/  UISETP.GE.AND UP0, UPT, UR6, UR4, UPT ;  /* 0x000000040600728c */ /* 0x000fe6000bf06270 */
[----:B------:R-:W-:Y:S01]  /*5540*/  UMOV UR4, UR11 ;  /* 0x0000000b00047c82 */ /* 0x000fe20008000000 */
[----:B------:R-:W-:Y:S02]  /*5550*/  UISETP.GE.OR UP0, UPT, UR5, UR8, UP0 ;  /* 0x000000080500728c */ /* 0x000fe40008706670 */
[----:B------:R-:W-:Y:S02]  /*5560*/  USHF.R.U32.HI UR4, URZ, UR41, UR4 ;  /* 0x00000029ff047299 */ /* 0x000fe40008011604 */
[----:B------:R-:W-:Y:S02]  /*5570*/  UIMAD.WIDE.U32 UR8, UR5, UR40, URZ ;  /* 0x00000028050872a5 */ /* 0x000fe4000f8e00ff */
[----:B------:R-:W-:Y:S02]  /*5580*/  USEL UR11, UR6, UR4, !UP2 ;  /* 0x00000004060b7287 */ /* 0x000fe4000d000000 */
[----:B------:R-:W-:Y:S02]  /*5590*/  UIADD3 UR8, UPT, UPT, -UR5, URZ, URZ ;  /* 0x000000ff05087290 */ /* 0x000fe4000fffe1ff */
[----:B------:R-:W-:Y:S01]  /*55a0*/  UIADD3 UR10, UPT, UPT, -UR11, URZ, URZ ;  /* 0x000000ff0b0a7290 */ /* 0x000fe2000fffe1ff */
[----:B------:R-:W-:Y:S01]  /*55b0*/  @!UP0 UMOV UR4, UR9 ;  /* 0x0000000900048c82 */ /* 0x000fe20008000000 */
[----:B------:R-:W-:Y:S02]  /*55c0*/  UIADD3 UR9, UPT, UPT, -UR6, URZ, URZ ;  /* 0x000000ff06097290 */ /* 0x000fe4000fffe1ff */
[----:B------:R-:W-:Y:S02]  /*55d0*/  @!UP0 USHF.R.U32.HI UR4, URZ, UR41, UR4 ;  /* 0x00000029ff048299 */ /* 0x000fe40008011604 */
[----:B------:R-:W-:Y:S02]  /*55e0*/  UIMAD UR10, UR42, UR10, UR6 ;  /* 0x0000000a2a0a72a4 */ /* 0x000fe4000f8e0206 */
[----:B------:R-:W-:Y:S04]  /*55f0*/  @!UP0 USEL UR4, UR5, UR4, !UP2 ;  /* 0x0000000405048287 */ /* 0x000fe8000d000000 */
[----:B------:R-:W-:Y:S02]  /*5600*/  @!UP0 UIMAD UR10, UR7, UR10, UR4 ;  /* 0x0000000a070a82a4 */ /* 0x000fe4000f8e0204 */
[----:B------:R-:W-:Y:S02]  /*5610*/  @!UP0 UIADD3 UR11, UPT, UPT, UR11, -UR4, URZ ;  /* 0x800000040b0b8290 */ /* 0x000fe4000fffe0ff */
[----:B------:R-:W-:Y:S02]  /*5620*/  UIMAD UR7, UR43, UR8, UR38 ;  /* 0x000000082b0772a4 */ /* 0x000fe4000f8e0226 */
[----:B------:R-:W-:Y:S02]  /*5630*/  @!UP0 UIMAD UR6, UR11, UR42, UR5 ;  /* 0x0000002a0b0682a4 */ /* 0x000fe4000f8e0205 */
[----:B------:R-:W-:Y:S01]  /*5640*/  UIMAD UR4, UR54, UR9, UR37 ;  /* 0x00000009360472a4 */ /* 0x000fe2000f8e0225 */
[----:B------:R-:W-:Y:S02]  /*5650*/  @!UP0 UMOV UR5, UR10 ;  /* 0x0000000a00058c82 */ /* 0x000fe40008000000 */
[----:B------:R-:W-:Y:S02]  /*5660*/  UIMAD UR38, UR5, UR43, UR7 ;  /* 0x0000002b052672a4 */ /* 0x000fe4000f8e0207 */
[----:B------:R-:W-:Y:S11]  /*5670*/  UIMAD UR37, UR6, UR54, UR4 ;  /* 0x00000036062572a4 */ /* 0x000ff6000f8e0204 */
[----:B------:R-:W-:Y:S01]  /*5680*/  @!UPT UIADD3 URZ, UPT, UPT, URZ, URZ, URZ ;  /* 0x000000fffffff290 */ /* 0x000fe2000fffe0ff */
.L_x_90:
[----:B------:R-:W-:Y:S01]  /*5690*/  UISETP.NE.AND UP0, UPT, UR39, 0x1, UPT ;  /* 0x000000012700788c */ /* 0x000fe2000bf05270 */
[----:B------:R-:W-:Y:S01]  /*56a0*/  IADD3 R89, PT, PT, R89, 0x1, RZ ;  /* 0x0000000159597810 */ /* 0x000fe20007ffe0ff */
[----:B------:R-:W-:Y:S02]  /*56b0*/  UIADD3 UR11, UPT, UPT, UR44, 0x200, URZ ;  /* 0x000002002c0b7890 */ /* 0x000fe4000fffe0ff */
[----:B------:R-:W-:Y:S02]  /*56c0*/  USHF.L.U32 UR50, UR30, 0x6, URZ ;  /* 0x000000061e327899 */ /* 0x000fe400080006ff */
[----:B------:R-:W-:Y:S05]  /*56d0*/  USHF.L.U32 UR49, UR31, 0x8, URZ ;  /* 0x000000081f317899 */ /* 0x000fea00080006ff */
[----:B------:R-:W2:Y:S01]  /*56e0*/  @!UP0 LDCU.128 UR12, c[0x0][0xb10] ;  /* 0x00016200ff0c87ac */ /* 0x000ea20008000c00 */
[----:B------:R-:W3:Y:S01]  /*56f0*/  @!UP0 LDCU UR5, c[0x0][0xb0c] ;  /* 0x00016180ff0587ac */ /* 0x000ee20008000800 */
[----:B------:R-:W4:Y:S01]  /*5700*/  @!UP0 LDCU UR10, c[0x0][0xb20] ;  /* 0x00016400ff0a87ac */ /* 0x000f220008000800 */
[----:B--2---:R-:W-:Y:S02]  /*5710*/  UIMAD.WIDE.U32 UR8, UR38, UR12, URZ ;  /* 0x0000000c260872a5 */ /* 0x004fe4000f8e00ff */
[----:B------:R-:W-:Y:S02]  /*5720*/  UIMAD.WIDE.U32 UR6, UR37, UR15, URZ ;  /* 0x0000000f250672a5 */ /* 0x000fe4000f8e00ff */
[----:B------:R-:W-:Y:S03]  /*5730*/  @!UP0 UISETP.NE.AND UP1, UPT, UR14, 0x1, UPT ;  /* 0x000000010e00888c */ /* 0x000fe6000bf25270 */
[----:B------:R-:W-:Y:S01]  /*5740*/  @!UP0 UMOV UR4, UR9 ;  /* 0x0000000900048c82 */ /* 0x000fe20008000000 */
[----:B---3--:R-:W-:Y:S02]  /*5750*/  @!UP0 UISETP.NE.AND UP2, UPT, UR5, 0x1, UPT ;  /* 0x000000010500888c */ /* 0x008fe4000bf45270 */
[----:B------:R-:W-:Y:S01]  /*5760*/  @!UP0 USHF.R.U32.HI UR4, URZ, UR13, UR4 ;  /* 0x0000000dff048299 */ /* 0x000fe20008011604 */
[----:B------:R-:W-:Y:S02]  /*5770*/  @!UP0 UMOV UR6, UR7 ;  /* 0x0000000700068c82 */ /* 0x000fe40008000000 */
[----:B----4-:R-:W-:Y:S02]  /*5780*/  @!UP0 USHF.R.U32.HI UR6, URZ, UR10, UR6 ;  /* 0x0000000aff068299 */ /* 0x010fe40008011606 */
[----:B------:R-:W-:Y:S02]  /*5790*/  @!UP0 USEL UR7, UR38, UR4, !UP2 ;  /* 0x0000000426078287 */ /* 0x000fe4000d000000 */
[----:B------:R-:W-:Y:S04]  /*57a0*/  @!UP0 USEL UR6, UR37, UR6, !UP1 ;  /* 0x0000000625068287 */ /* 0x000fe8000c800000 */
[----:B------:R-:W-:Y:S02]  /*57b0*/  @!UP0 UIADD3 UR4, UPT, UPT, -UR7, UR6, URZ ;  /* 0x0000000607048290 */ /* 0x000fe4000fffe1ff */
[----:B------:R-:W-:Y:S02]  /*57c0*/  @!UP0 UIADD3 UR6, UPT, UPT, UR7, -UR6, URZ ;  /* 0x8000000607068290 */ /* 0x000fe4000fffe0ff */
[----:B------:R-:W-:Y:S02]  /*57d0*/  @!UP0 UIMAD UR38, UR4, UR5, UR38 ;  /* 0x00000005042682a4 */ /* 0x000fe4000f8e0226 */
[----:B------:R-:W-:Y:S02]  /*57e0*/  @!UP0 UIMAD UR37, UR6, UR14, UR37 ;  /* 0x0000000e062582a4 */ /* 0x000fe4000f8e0225 */
[----:B------:R-:W-:Y:S09]  /*57f0*/  ULOP3.LUT UP0, URZ, UR11, 0x1b0, URZ, 0xc0, !UPT ;  /* 0x000001b00bff7892 */ /* 0x000ff2000f80c0ff */
[----:B------:R-:W-:Y:S05]  /*5800*/  BRA.U !UP0, `(.L_x_91) ;  /* 0x0000000108407547 */ /* 0x000fea000b800000 */
[----:B------:R-:W2:Y:S01]  /*5810*/  LDCU.64 UR8, c[0x4][0x88] ;  /* 0x01001100ff0877ac */ /* 0x000ea20008000a00 */
[----:B------:R-:W-:Y:S01]  /*5820*/  MOV R3, 0x0 ;  /* 0x0000000000037802 */ /* 0x000fe20000000f00 */
[----:B------:R-:W-:Y:S02]  /*5830*/  HFMA2 R12, -RZ, RZ, 0, 5.9604644775390625e-08 ;  /* 0x00000001ff0c7431 */ /* 0x000fe400000001ff */
[----:B------:R-:W-:Y:S02]  /*5840*/  IMAD.MOV.U32 R8, RZ, RZ, 0x70 ;  /* 0x00000070ff087424 */ /* 0x000fe400078e00ff */
[----:B------:R-:W-:Y:S01]  /*5850*/  IMAD.MOV.U32 R13, RZ, RZ, RZ ;  /* 0x000000ffff0d7224 */ /* 0x000fe200078e00ff */
[----:B------:R-:W3:Y:S01]  /*5860*/  LDCU.64 UR6, c[0x4][0x90] ;  /* 0x01001200ff0677ac */ /* 0x000ee20008000a00 */
[----:B------:R-:W4:Y:S01]  /*5870*/  LDC.64 R2, c[0x4][R3] ;  /* 0x0100000003027b82 */ /* 0x000f220000000a00 */
[----:B------:R-:W1:Y:S01]  /*5880*/  LDCU.64 UR4, c[0x4][0x8] ;  /* 0x01000100ff0477ac */ /* 0x000e620008000a00 */
[----:B--2---:R-:W-:Y:S01]  /*5890*/  MOV R5, UR9 ;  /* 0x0000000900057c02 */ /* 0x004fe20008000f00 */
[----:B------:R-:W-:Y:S01]  /*58a0*/  IMAD.U32 R4, RZ, RZ, UR8 ;  /* 0x00000008ff047e24 */ /* 0x000fe2000f8e00ff */
[----:B---3--:R-:W-:Y:S01]  /*58b0*/  MOV R7, UR7 ;  /* 0x0000000700077c02 */ /* 0x008fe20008000f00 */
[----:B------:R-:W-:Y:S01]  /*58c0*/  IMAD.U32 R6, RZ, RZ, UR6 ;  /* 0x00000006ff067e24 */ /* 0x000fe2000f8e00ff */
[----:B-1----:R-:W-:Y:S01]  /*58d0*/  MOV R11, UR5 ;  /* 0x00000005000b7c02 */ /* 0x002fe20008000f00 */
[----:B------:R-:W-:Y:S02]  /*58e0*/  IMAD.U32 R10, RZ, RZ, UR4 ;  /* 0x00000004ff0a7e24 */ /* 0x000fe4000f8e00ff */
[----:B------:R-:W-:Y:S07]  /*58f0*/  LEPC R20, `(.L_x_91) ;  /* 0x000000001014794e */ /* 0x000fee0000000000 */
[----:B----45:R-:W-:Y:S05]  /*5900*/  CALL.ABS.NOINC R2 ;  /* 0x0000000002007343 */ /* 0x030fea0003c00000 */
.L_x_91:
[----:B------:R-:W-:Y:S01]  /*5910*/  LOP3.LUT P0, RZ, R96, 0x1b0, RZ, 0xc0, !PT ;  /* 0x000001b060ff7812 */ /* 0x000fe2000780c0ff */
[----:B------:R-:W-:Y:S11]  /*5920*/  BSSY.RECONVERGENT B6, `(.L_x_92) ;  /* 0x0000013000067945 */ /* 0x000ff60003800200 */
[----:B------:R-:W-:Y:S01]  /*5930*/  @!UPT UIADD3 URZ, UPT, UPT, URZ, URZ, URZ ;  /* 0x000000fffffff290 */ /* 0x000fe2000fffe0ff */
[----:B------:R-:W-:Y:S05]  /*5940*/  @!P0 BRA `(.L_x_93) ;  /* 0x0000000000408947 */ /* 0x000fea0003800000 */
        /* <DEDUP_REMOVED lines=16> */
.L_x_93:
[----:B------:R-:W-:Y:S05]  /*5a50*/  BSYNC.RECONVERGENT B6 ;  /* 0x0000000000067941 */ /* 0x000fea0003800200 */
.L_x_92:
[----:B------:R-:W-:Y:S01]  /*5a60*/  R2UR UR4, R88 ;  /* 0x00000000580472ca */ /* 0x000fe200000e0000 */
[----:B------:R-:W-:Y:S01]  /*5a70*/  UISETP.NE.U32.AND UP0, UPT, UR60, URZ, UPT ;  /* 0x000000ff3c00728c */ /* 0x000fe2000bf05070 */
[----:B------:R-:W-:Y:S02]  /*5a80*/  ISETP.NE.U32.AND P4, PT, R82, RZ, PT ;  /* 0x000000ff5200720c */ /* 0x000fe40003f85070 */
[----:B------:R-:W-:Y:S01]  /*5a90*/  ISETP.NE.U32.AND P2, PT, RZ, UR46, PT ;  /* 0x0000002eff007c0c */ /* 0x000fe2000bf45070 */
[----:B------:R-:W-:Y:S01]  /*5aa0*/  UISETP.NE.AND.EX UP1, UPT, UR61, URZ, UPT, UP0 ;  /* 0x000000ff3d00728c */ /* 0x000fe2000bf25300 */
[----:B------:R-:W-:Y:S01]  /*5ab0*/  ISETP.NE.AND.EX P4, PT, R83, RZ, PT, P4 ;  /* 0x000000ff5300720c */ /* 0x000fe20003f85340 */
[----:B------:R-:W-:Y:S01]  /*5ac0*/  UPLOP3.LUT UP0, UPT, UPT, UPT, UPT, 0x40, 0x4 ;  /* 0x000000000004789c */ /* 0x000fe20003f0e870 */
[----:B------:R-:W-:Y:S05]  /*5ad0*/  ISETP.NE.AND.EX P2, PT, RZ, UR47, PT, P2 ;  /* 0x0000002fff007c0c */ /* 0x000fea000bf45320 */
[----:B------:R-:W-:Y:S06]  /*5ae0*/  UISETP.NE.AND UP2, UPT, UR4, URZ, UPT ;  /* 0x000000ff0400728c */ /* 0x000fec000bf45270 */
[----:B------:R-:W-:Y:S05]  /*5af0*/  PLOP3.LUT P1, PT, PT, PT, UP2, 0x80, 0x8 ;  /* 0x000000000008781c */ /* 0x000fea0003f2f028 */
[----:B------:R-:W-:Y:S06]  /*5b00*/  @UP2 UPLOP3.LUT UP0, UPT, UPT, UPT, UP1, 0x80, 0x8 ;  /* 0x000000000008289c */ /* 0x000fec0003f0f010 */
[----:B------:R-:W-:Y:S01]  /*5b10*/  PLOP3.LUT P0, PT, PT, PT, UP0, 0x80, 0x8 ;  /* 0x000000000008781c */ /* 0x000fe20003f0f008 */
[----:B------:R-:W-:Y:S01]  /*5b20*/  @!UPT UIADD3 URZ, UPT, UPT, URZ, URZ, URZ ;  /* 0x000000fffffff290 */ /* 0x000fe2000fffe0ff */
[----:B------:R-:W-:Y:S11]  /*5b30*/  BRA.U !UP1, `(.L_x_94) ;  /* 0x00000001093c7547 */ /* 0x000ff6000b800000 */
[----:B------:R-:W-:Y:S01]  /*5b40*/  UISETP.NE.U32.AND UP0, UPT, UR46, URZ, UPT ;  /* 0x000000ff2e00728c */ /* 0x000fe2000bf05070 */
[----:B-1----:R-:W-:Y:S01]  /*5b50*/  HFMA2 R0, -RZ, RZ, 0, 5.9604644775390625e-08 ;  /* 0x00000001ff007431 */ /* 0x002fe200000001ff */
[----:B------:R-:W1:Y:S01]  /*5b60*/  LDCU.64 UR8, c[0x0][0x358] ;  /* 0x00006b00ff0877ac */ /* 0x000e620008000a00 */
[----:B------:R-:W-:Y:S01]  /*5b70*/  IMAD.MOV.U32 R85, RZ, RZ, 0x1 ;  /* 0x00000001ff557424 */ /* 0x000fe200078e00ff */
[----:B------:R-:W-:Y:S06]  /*5b80*/  UISETP.NE.AND.EX UP0, UPT, UR47, URZ, UPT, UP0 ;  /* 0x000000ff2f00728c */ /* 0x000fec000bf05300 */
        /* <DEDUP_REMOVED lines=9> */
[----:B--23--:R-:W-:Y:S02]  /*5c20*/  @!P3 IMAD.U32 R41, RZ, RZ, UR4 ;  /* 0x00000004ff29be24 */ /* 0x00cfe4000f8e00ff */
.L_x_94:
[----:B------:R-:W-:Y:S05]  /*5c30*/  @!P4 BRA `(.L_x_95) ;  /* 0x000000000024c947 */ /* 0x000fea0003800000 */
[----:B------:R-:W-:Y:S01]  /*5c40*/  ISETP.NE.U32.AND P3, PT, R80, RZ, PT ;  /* 0x000000ff5000720c */ /* 0x000fe20003f65070 */
[----:B------:R-:W2:Y:S03]  /*5c50*/  LDCU.64 UR4, c[0x0][0x358] ;  /* 0x00006b00ff0477ac */ /* 0x000ea60008000a00 */
[----:B------:R-:W-:Y:S11]  /*5c60*/  ISETP.NE.AND.EX P3, PT, R81, RZ, PT, P3 ;  /* 0x000000ff5100720c */ /* 0x000ff60003f65330 */
[----:B------:R-:W-:Y:S02]  /*5c70*/  @!UPT UIADD3 URZ, UPT, UPT, URZ, URZ, URZ ;  /* 0x000000fffffff290 */ /* 0x000fe4000fffe0ff */
[----:B------:R-:W3:Y:S01]  /*5c80*/  @P3 LDC.64 R2, c[0x0][0x8a8] ;  /* 0x00022a00ff023b82 */ /* 0x000ee20000000a00 */
[----:B-1----:R-:W-:Y:S04]  /*5c90*/  @P3 IMAD R0, R82, UR36, RZ ;  /* 0x0000002452003c24 */ /* 0x002fe8000f8e02ff */
[----:B---3--:R-:W-:Y:S05]  /*5ca0*/  @P3 IMAD.WIDE R2, R0, 0x4, R2 ;  /* 0x0000000400023825 */ /* 0x008fea00078e0202 */
[----:B--2--5:R2:W5:Y:S02]  /*5cb0*/  @P3 LDG.E R38, desc[UR4][R2.64] ;  /* 0x0000000402263981 */ /* 0x024564000c1e1900 */
[----:B--2---:R-:W3:Y:S02]  /*5cc0*/  @!P3 LDC R38, c[0x0][0x8a0] ;  /* 0x00022800ff26bb82 */ /* 0x004ee40000000800 */
.L_x_95:
[----:B-----5:R-:W-:Y:S01]  /*5cd0*/  FSETP.NEU.AND P4, PT, R41, RZ, PT ;  /* 0x000000ff2900720b */ /* 0x020fe20003f8d000 */
[----:B------:R-:W-:Y:S01]  /*5ce0*/  BSSY B1, `(.L_x_96) ;  /* 0x0000042000017945 */ /* 0x000fe20003800000 */
[----:B------:R-:W-:Y:S01]  /*5cf0*/  SEL R6, RZ, 0xffffffff, P2 ;  /* 0xffffffffff067807 */ /* 0x000fe20001000000 */
[----:B------:R-:W-:Y:S01]  /*5d00*/  IMAD.MOV.U32 R100, RZ, RZ, 0x1 ;  /* 0x00000001ff647424 */ /* 0x000fe200078e00ff */
[----:B------:R-:W-:Y:S02]  /*5d10*/  LOP3.LUT P3, RZ, R85, 0xff, RZ, 0xc0, !PT ;  /* 0x000000ff55ff7812 */ /* 0x000fe4000786c0ff */
[----:B------:R-:W-:Y:S02]  /*5d20*/  CS2R R78, SRZ ;  /* 0x00000000004e7805 */ /* 0x000fe4000001ff00 */
[----:B------:R-:W-:Y:S02]  /*5d30*/  @P1 SEL R3, RZ, 0xffffffff, P4 ;  /* 0xffffffffff031807 */ /* 0x000fe40002000000 */
[----:B------:R-:W-:Y:S02]  /*5d40*/  CS2R R76, SRZ ;  /* 0x00000000004c7805 */ /* 0x000fe4000001ff00 */
[----:B------:R-:W-:Y:S02]  /*5d50*/  LEA R2, R93, UR44, 0x3 ;  /* 0x0000002c5d027c11 */ /* 0x000fe4000f8e18ff */
[----:B------:R-:W-:Y:S02]  /*5d60*/  CS2R R74, SRZ ;  /* 0x00000000004a7805 */ /* 0x000fe4000001ff00 */
[----:B------:R-:W-:Y:S02]  /*5d70*/  @P0 SEL R3, R6, R3, !P3 ;  /* 0x0000000306030207 */ /* 0x000fe40005800000 */
[----:B------:R-:W-:Y:S02]  /*5d80*/  CS2R R72, SRZ ;  /* 0x0000000000487805 */ /* 0x000fe4000001ff00 */
[----:B------:R-:W-:Y:S02]  /*5d90*/  LEA R71, R36, UR44, 0x3 ;  /* 0x0000002c24477c11 */ /* 0x000fe4000f8e18ff */
[----:B------:R-:W-:Y:S02]  /*5da0*/  @P1 LOP3.LUT R3, R3, 0x1, RZ, 0xc0, !PT ;  /* 0x0000000103031812 */ /* 0x000fe400078ec0ff */
[----:B------:R-:W-:Y:S02]  /*5db0*/  SHF.L.U32 R4, R94, 0x1f, RZ ;  /* 0x0000001f5e047819 */ /* 0x000fe400000006ff */
[----:B------:R-:W-:Y:S02]  /*5dc0*/  ISETP.NE.U32.OR P6, PT, R3, 0x1, !P1 ;  /* 0x000000010300780c */ /* 0x000fe40004fc5470 */
[----:B------:R-:W-:Y:S02]  /*5dd0*/  PLOP3.LUT P2, PT, PT, PT, UP1, 0x80, 0x8 ;  /* 0x000000000008781c */ /* 0x000fe40003f4f018 */
[----:B------:R-:W-:Y:S02]  /*5de0*/  LEA.HI R39, R36, R36, RZ, 0x1 ;  /* 0x0000002424277211 */ /* 0x000fe400078f08ff */
[----:B------:R-:W-:Y:S02]  /*5df0*/  SEL R3, RZ, 0xffffffff, P4 ;  /* 0xffffffffff037807 */ /* 0x000fe40002000000 */
[----:B------:R-:W-:Y:S01]  /*5e00*/  P2R R102, PR, RZ, 0x40 ;  /* 0x00000040ff667803 */ /* 0x000fe20000000000 */
[C---:B-1----:R-:W-:Y:S01]  /*5e10*/  IMAD.SHL.U32 R0, R39.reuse, 0x80, RZ ;  /* 0x0000008027007824 */ /* 0x042fe200078e00ff */
[----:B------:R-:W-:Y:S03]  /*5e20*/  LOP3.LUT R39, R39, 0xffe, RZ, 0xc0, !PT ;  /* 0x00000ffe27277812 */ /* 0x000fe600078ec0ff */
[----:B------:R-:W-:Y:S02]  /*5e30*/  @P6 SHF.L.U32 R5, R91, 0x1f, RZ ;  /* 0x0000001f5b056819 */ /* 0x000fe400000006ff */
[----:B------:R-:W-:Y:S01]  /*5e40*/  @P2 SEL R3, R6, R3, !P3 ;  /* 0x0000000306032207 */ /* 0x000fe20005800000 */
[----:B------:R-:W-:Y:S01]  /*5e50*/  IMAD.IADD R39, R36, 0x1, -R39 ;  /* 0x0000000124277824 */ /* 0x000fe200078e0a27 */
[----:B------:R-:W1:Y:S01]  /*5e60*/  @P6 SYNCS.PHASECHK.TRANS64.TRYWAIT P1, [R2+URZ+0x30], R5 ;  /* 0x00003005020065a7 */ /* 0x000e6200080211ff */
[----:B------:R-:W-:Y:S02]  /*5e70*/  LOP3.LUT R0, R0, 0xffffff00, RZ, 0xc0, !PT ;  /* 0xffffff0000007812 */ /* 0x000fe400078ec0ff */
[----:B------:R-:W-:Y:S03]  /*5e80*/  LOP3.LUT R3, R3, 0x1, RZ, 0xc0, !PT ;  /* 0x0000000103037812 */ /* 0x000fe600078ec0ff */
[----:B------:R-:W-:Y:S01]  /*5e90*/  IMAD.IADD R0, R37, 0x1, R0 ;  /* 0x0000000125007824 */ /* 0x000fe200078e0200 */
[----:B------:R-:W-:Y:S03]  /*5ea0*/  ISETP.NE.U32.AND P5, PT, R3, 0x1, PT ;  /* 0x000000010300780c */ /* 0x000fe60003fa5070 */
[----:B------:R-:W-:Y:S01]  /*5eb0*/  IMAD R39, R39, 0x100000, R0 ;  /* 0x0010000027277824 */ /* 0x000fe200078e0200 */
[----:B------:R-:W-:Y:S01]  /*5ec0*/  P2R R101, PR, RZ, 0x20 ;  /* 0x00000020ff657803 */ /* 0x000fe20000000000 */
[----:B------:R2:W4:Y:S01]  /*5ed0*/  SYNCS.PHASECHK.TRANS64.TRYWAIT P0, [R71+URZ+0xa0], R4 ;  /* 0x0000a004470075a7 */ /* 0x00052200080011ff */
[----:B-1----:R-:W-:Y:S01]  /*5ee0*/  @P6 SEL R100, RZ, 0x1, !P1 ;  /* 0x00000001ff646807 */ /* 0x002fe20004800000 */
[----:B--2---:R-:W-:Y:S06]  /*5ef0*/  @!P6 BRA `(.L_x_97) ;  /* 0x000000000080e947 */ /* 0x004fec0003800000 */
[----:B------:R-:W-:Y:S01]  /*5f00*/  @P5 IMAD R6, R93, 0x1000, R84 ;  /* 0x000010005d065824 */ /* 0x000fe200078e0254 */
[----:B------:R-:W1:Y:S01]  /*5f10*/  S2R R0, SR_CgaCtaId ;  /* 0x0000000000007919 */ /* 0x000e620000008800 */
[----:B------:R-:W-:Y:S01]  /*5f20*/  ISETP.NE.AND P1, PT, R100, RZ, PT ;  /* 0x000000ff6400720c */ /* 0x000fe20003f25270 */
[----:B------:R-:W-:Y:S01]  /*5f30*/  BSSY B0, `(.L_x_98) ;  /* 0x000000b000007945 */ /* 0x000fe20003800000 */
[----:B------:R-:W-:Y:S01]  /*5f40*/  @P5 VIADD R5, R6, UR44 ;  /* 0x0000002c06055c36 */ /* 0x000fe20008000000 */
[----:B------:R-:W-:Y:S02]  /*5f50*/  CS2R R74, SRZ ;  /* 0x00000000004a7805 */ /* 0x000fe4000001ff00 */
[----:B------:R-:W-:Y:S02]  /*5f60*/  CS2R R72, SRZ ;  /* 0x0000000000487805 */ /* 0x000fe4000001ff00 */
[----:B------:R-:W-:Y:S01]  /*5f70*/  CS2R R78, SRZ ;  /* 0x00000000004e7805 */ /* 0x000fe2000001ff00 */
[----:B------:R-:W-:Y:S01]  /*5f80*/  @P5 IMAD R5, R95, -0x10, R5 ;  /* 0xfffffff05f055824 */ /* 0x000fe200078e0205 */
[----:B------:R-:W-:Y:S04]  /*5f90*/  CS2R R76, SRZ ;  /* 0x00000000004c7805 */ /* 0x000fe8000001ff00 */
[----:B------:R-:W-:Y:S05]  /*5fa0*/  @P1 BRA `(.L_x_99) ;  /* 0x00000000000c1947 */ /* 0x000fea0003800000 */
[----:B------:R-:W-:Y:S04]  /*5fb0*/  SHF.L.U32 R3, R91, 0x1f, RZ ;  /* 0x0000001f5b037819 */ /* 0x000fe800000006ff */
[----:B------:R-:W2:Y:S02]  /*5fc0*/  SYNCS.PHASECHK.TRANS64.TRYWAIT P1, [R2+URZ+0x30], R3 ;  /* 0x00003003020075a7 */ /* 0x000ea400080211ff */
[----:B--2---:R-:W-:Y:S05]  /*5fd0*/  @!P1 BRA `(.L_x_100) ;  /* 0x0000003c00f09947 */ /* 0x004fea0003800000 */
.L_x_99:
[----:B------:R-:W-:Y:S05]  /*5fe0*/  BSYNC B0 ;  /* 0x0000000000007941 */ /* 0x000fea0003800000 */
.L_x_98:
[----:B------:R-:W-:Y:S01]  /*5ff0*/  ISETP.NE.AND P1, PT, R101, RZ, PT ;  /* 0x000000ff6500720c */ /* 0x000fe20003f25270 */
[----:B--2---:R-:W-:Y:S02]  /*6000*/  VIADD R3, R2, 0x50 ;  /* 0x0000005002037836 */ /* 0x004fe40000000000 */
[----:B------:R-:W-:Y:S03]  /*6010*/  VIADD R93, R93, 0x1 ;  /* 0x000000015d5d7836 */ /* 0x000fe60000000000 */
[----:B-1----:R-:W-:Y:S07]  /*6020*/  PRMT R0, R0, 0x654, R3 ;  /* 0x0000065400007816 */ /* 0x002fee0000000003 */
[----:B------:R1:W2:Y:S04]  /*6030*/  @P1 LDS.128 R72, [R6+UR44+0x200] ;  /* 0x0002002c06481984 */ /* 0x0002a80008000c00 */
[----:B------:R1:W1:Y:S01]  /*6040*/  @P1 LDS.128 R76, [R5+0x210] ;  /* 0x00021000054c1984 */ /* 0x0002620000000c00 */
[C---:B------:R-:W-:Y:S01]  /*6050*/  ISETP.NE.AND P1, PT, R93.reuse, 0x4, PT ;  /* 0x000000045d00780c */ /* 0x040fe20003f25270 */
[----:B------:R-:W-:Y:S01]  /*6060*/  @!PT LDS RZ, [RZ] ;  /* 0x00000000fffff984 */ /* 0x000fe20000000800 */
[----:B------:R-:W-:Y:S01]  /*6070*/  @!PT LDS RZ, [RZ] ;  /* 0x00000000fffff984 */ /* 0x000fe20000000800 */
[----:B------:R-:W-:Y:S01]  /*6080*/  @!PT LDS RZ, [RZ] ;  /* 0x00000000fffff984 */ /* 0x000fe20000000800 */
[----:B------:R-:W-:Y:S01]  /*6090*/  @!PT LDS RZ, [RZ] ;  /* 0x00000000fffff984 */ /* 0x000fe20000000800 */
[----:B------:R5:W-:Y:S06]  /*60a0*/  MEMBAR.ALL.CTA ;  /* 0x0000000000007992 */ /* 0x000bec0000008000 */
[----:B-----5:R-:W5:Y:S01]  /*60b0*/  FENCE.VIEW.ASYNC.S ;  /* 0x00000000000073c6 */ /* 0x020f620000000000 */
[----:B------:R-:W-:Y:S01]  /*60c0*/  SEL R93, R93, RZ, P1 ;  /* 0x000000ff5d5d7207 */ /* 0x000fe20000800000 */
[----:B-----5:R5:W-:Y:S02]  /*60d0*/  SYNCS.ARRIVE.TRANS64.RED.A1T0 RZ, [R0+URZ], RZ ;  /* 0x000000ff00ff79a7 */ /* 0x020be400081004ff */
[----:B-----5:R-:W-:Y:S04]  /*60e0*/  SEL R0, RZ, 0x1, P1 ;  /* 0x00000001ff007807 */ /* 0x020fe80000800000 */
[----:B--2---:R-:W-:Y:S02]  /*60f0*/  LOP3.LUT R91, R91, R0, RZ, 0x3c, !PT ;  /* 0x000000005b5b7212 */ /* 0x004fe400078e3cff */
.L_x_97:
[----:B------:R-:W-:Y:S05]  /*6100*/  BSYNC B1 ;  /* 0x0000000000017941 */ /* 0x000fea0003800000 */
.L_x_96:
[----:B------:R-:W-:Y:S04]  /*6110*/  SHF.R.U32.HI R3, RZ, 0x15, R39 ;  /* 0x00000015ff037819 */ /* 0x000fe80000011627 */
[----:B------:R-:W-:Y:S01]  /*6120*/  LOP3.LUT P1, RZ, R3, 0x3, R86, 0x48, !PT ;  /* 0x0000000303ff7812 */ /* 0x000fe20007824856 */
[----:B------:R-:W-:Y:S01]  /*6130*/  @!UPT UIADD3 URZ, UPT, UPT, URZ, URZ, URZ ;  /* 0x000000fffffff290 */ /* 0x000fe2000fffe0ff */
[----:B----4-:R-:W-:Y:S11]  /*6140*/  @P0 BRA `(.L_x_101) ;  /* 0x0000000000080947 */ /* 0x010ff60003800000 */
[----:B------:R-:W2:Y:S02]  /*6150*/  SYNCS.PHASECHK.TRANS64.TRYWAIT P0, [R71+URZ+0xa0], R4 ;  /* 0x0000a004470075a7 */ /* 0x000ea400080011ff */
[----:B--2---:R-:W-:Y:S05]  /*6160*/  @!P0 BRA `(.L_x_102) ;  /* 0x0000003c00a08947 */ /* 0x004fea0003800000 */
.L_x_101:
[----:B------:R-:W-:Y:S05]  /*6170*/  @!P1 BRA `(.L_x_103) ;  /* 0x0000000000409947 */ /* 0x000fea0003800000 */
[----:B------:R-:W1:Y:S01]  /*6180*/  LDCU.64 UR8, c[0x4][0x78] ;  /* 0x01000f00ff0877ac */ /* 0x000e620008000a00 */
[----:B------:R-:W-:Y:S01]  /*6190*/  MOV R3, 0x0 ;  /* 0x0000000000037802 */ /* 0x000fe20000000f00 */
[----:B------:R-:W-:Y:S02]  /*61a0*/  HFMA2 R12, -RZ, RZ, 0, 5.9604644775390625e-08 ;  /* 0x00000001ff0c7431 */ /* 0x000fe400000001ff */
[----:B------:R-:W-:Y:S02]  /*61b0*/  IMAD.MOV.U32 R8, RZ, RZ, 0x192 ;  /* 0x00000192ff087424 */ /* 0x000fe400078e00ff */
[----:B------:R-:W-:Y:S01]  /*61c0*/  IMAD.MOV.U32 R13, RZ, RZ, RZ ;  /* 0x000000ffff0d7224 */ /* 0x000fe200078e00ff */
[----:B------:R-:W4:Y:S01]  /*61d0*/  LDCU.64 UR6, c[0x4][0x80] ;  /* 0x01001000ff0677ac */ /* 0x000f220008000a00 */
[----:B------:R-:W3:Y:S01]  /*61e0*/  LDC.64 R2, c[0x4][R3] ;  /* 0x0100000003027b82 */ /* 0x000ee20000000a00 */
[----:B------:R-:W5:Y:S01]  /*61f0*/  LDCU.64 UR4, c[0x4][0x18] ;  /* 0x01000300ff0477ac */ /* 0x000f620008000a00 */
[----:B-1----:R-:W-:Y:S01]  /*6200*/  MOV R5, UR9 ;  /* 0x0000000900057c02 */ /* 0x002fe20008000f00 */
[----:B--2---:R-:W-:Y:S01]  /*6210*/  IMAD.U32 R4, RZ, RZ, UR8 ;  /* 0x00000008ff047e24 */ /* 0x004fe2000f8e00ff */
[----:B----4-:R-:W-:Y:S01]  /*6220*/  MOV R7, UR7 ;  /* 0x0000000700077c02 */ /* 0x010fe20008000f00 */
[----:B------:R-:W-:Y:S01]  /*6230*/  IMAD.U32 R6, RZ, RZ, UR6 ;  /* 0x00000006ff067e24 */ /* 0x000fe2000f8e00ff */
[----:B-----5:R-:W-:Y:S01]  /*6240*/  MOV R11, UR5 ;  /* 0x00000005000b7c02 */ /* 0x020fe20008000f00 */
[----:B------:R-:W-:Y:S02]  /*6250*/  IMAD.U32 R10, RZ, RZ, UR4 ;  /* 0x00000004ff0a7e24 */ /* 0x000fe4000f8e00ff */
[----:B------:R-:W-:Y:S07]  /*6260*/  LEPC R20, `(.L_x_103) ;  /* 0x000000001014794e */ /* 0x000fee0000000000 */
[----:B---3--:R-:W-:Y:S05]  /*6270*/  CALL.ABS.NOINC R2 ;  /* 0x0000000002007343 */ /* 0x008fea0003c00000 */
.L_x_103:
[-C--:B------:R-:W-:Y:S01]  /*6280*/  F2FP.F16.E5M2.UNPACK_B R42, R72.reuse ;  /* 0x00000048ff2a723e */ /* 0x080fe200020004ff */
[----:B------:R-:W-:Y:S05]  /*6290*/  WARPSYNC.ALL ;  /* 0x0000000000007948 */ /* 0x000fea0003800000 */
[----:B------:R-:W-:Y:S01]  /*62a0*/  R2UR UR4, R39 ;  /* 0x00000000270472ca */ /* 0x000fe200000e0000 */
[--C-:B------:R-:W-:Y:S01]  /*62b0*/  HADD2.F32 R40, -RZ, R42.reuse.H0_H0 ;  /* 0x2000002aff287230 */ /* 0x100fe20000004100 */
[----:B------:R-:W-:Y:S01]  /*62c0*/  F2FP.F16.E5M2.UNPACK_B R43, R72.H1 ;  /* 0x00000048ff2b723e */ /* 0x000fe200030004ff */
[----:B------:R-:W-:Y:S01]  /*62d0*/  HADD2.F32 R42, -RZ, R42.H1_H1 ;  /* 0x3000002aff2a7230 */ /* 0x000fe20000004100 */
[-C--:B------:R-:W-:Y:S01]  /*62e0*/  F2FP.F16.E5M2.UNPACK_B R45, R73.reuse ;  /* 0x00000049ff2d723e */ /* 0x080fe200020004ff */
[----:B------:R-:W-:Y:S01]  /*62f0*/  BSSY.RECONVERGENT B0, `(.L_x_104) ;  /* 0x0000099000007945 */ /* 0x000fe20003800200 */
[----:B------:R-:W-:Y:S01]  /*6300*/  F2FP.F16.E5M2.UNPACK_B R47, R73.H1 ;  /* 0x00000049ff2f723e */ /* 0x000fe200030004ff */
[--C-:B------:R-:W-:Y:S01]  /*6310*/  HADD2.F32 R44, -RZ, R43.reuse.H0_H0 ;  /* 0x2000002bff2c7230 */ /* 0x100fe20000004100 */
[-C--:B------:R-:W-:Y:S01]  /*6320*/  F2FP.F16.E5M2.UNPACK_B R49, R74.reuse ;  /* 0x0000004aff31723e */ /* 0x080fe200020004ff */
[----:B------:R-:W-:Y:S01]  /*6330*/  HADD2.F32 R46, -RZ, R43.H1_H1 ;  /* 0x3000002bff2e7230 */ /* 0x000fe20000004100 */
[----:B------:R-:W-:Y:S01]  /*6340*/  F2FP.F16.E5M2.UNPACK_B R51, R74.H1 ;  /* 0x0000004aff33723e */ /* 0x000fe200030004ff */
[--C-:B------:R-:W-:Y:S01]  /*6350*/  HADD2.F32 R43, -RZ, R45.reuse.H0_H0 ;  /* 0x2000002dff2b7230 */ /* 0x100fe20000004100 */
[-C--:B------:R-:W-:Y:S01]  /*6360*/  F2FP.F16.E5M2.UNPACK_B R53, R75.reuse ;  /* 0x0000004bff35723e */ /* 0x080fe200020004ff */
[----:B-12---:R-:W-:Y:S01]  /*6370*/  LDTM.16dp32bit_t0_t15.x32 R4, tmem[UR4] ;  /* 0x00000004000479ee */ /* 0x006fe20008a80000 */
[----:B------:R-:W3:Y:S01]  /*6380*/  LDTM.16dp32bit_t16_t31.x32 R4, tmem[UR4+0x20] ;  /* 0x00002004000479ee */ /* 0x000ee20008aa0000 */
[----:B------:R-:W-:Y:S01]  /*6390*/  IADD3 R112, PT, PT, R84, UR44, RZ ;  /* 0x0000002c54707c10 */ /* 0x000fe2000fffe0ff */
[----:B------:R-:W-:Y:S01]  /*63a0*/  HADD2.F32 R48, -RZ, R45.H1_H1 ;  /* 0x3000002dff307230 */ /* 0x000fe20000004100 */
[----:B------:R-:W-:Y:S01]  /*63b0*/  SHF.L.U32 R103, R90, 0x4, RZ ;  /* 0x000000045a677819 */ /* 0x000fe200000006ff */
[----:B------:R-:W-:Y:S01]  /*63c0*/  HADD2.F32 R52, -RZ, R49.H1_H1 ;  /* 0x30000031ff347230 */ /* 0x000fe20000004100 */
[----:B------:R-:W-:Y:S01]  /*63d0*/  F2FP.F16.E5M2.UNPACK_B R55, R75.H1 ;  /* 0x0000004bff37723e */ /* 0x000fe200030004ff */
[----:B------:R-:W-:Y:S01]  /*63e0*/  HADD2.F32 R56, -RZ, R53.H1_H1 ;  /* 0x30000035ff387230 */ /* 0x000fe20000004100 */
[-C--:B------:R-:W-:Y:S01]  /*63f0*/  F2FP.F16.E5M2.UNPACK_B R57, R76.reuse ;  /* 0x0000004cff39723e */ /* 0x080fe200020004ff */
[--C-:B------:R-:W-:Y:S01]  /*6400*/  HADD2.F32 R45, -RZ, R47.reuse.H0_H0 ;  /* 0x2000002fff2d7230 */ /* 0x100fe20000004100 */
[----:B------:R-:W-:Y:S01]  /*6410*/  F2FP.F16.E5M2.UNPACK_B R59, R76.H1 ;  /* 0x0000004cff3b723e */ /* 0x000fe200030004ff */
[----:B------:R-:W-:Y:S01]  /*6420*/  HADD2.F32 R50, -RZ, R47.H1_H1 ;  /* 0x3000002fff327230 */ /* 0x000fe20000004100 */
[-C--:B------:R-:W-:Y:S01]  /*6430*/  F2FP.F16.E5M2.UNPACK_B R61, R77.reuse ;  /* 0x0000004dff3d723e */ /* 0x080fe200020004ff */
[----:B------:R-:W-:Y:S01]  /*6440*/  HADD2.F32 R47, -RZ, R49.H0_H0 ;  /* 0x20000031ff2f7230 */ /* 0x000fe20000004100 */
[----:B------:R-:W-:Y:S01]  /*6450*/  F2FP.F16.E5M2.UNPACK_B R63, R77.H1 ;  /* 0x0000004dff3f723e */ /* 0x000fe200030004ff */
[----:B------:R-:W-:Y:S01]  /*6460*/  HADD2.F32 R60, -RZ, R57.H1_H1 ;  /* 0x30000039ff3c7230 */ /* 0x000fe20000004100 */
[-C--:B------:R-:W-:Y:S01]  /*6470*/  F2FP.F16.E5M2.UNPACK_B R65, R78.reuse ;  /* 0x0000004eff41723e */ /* 0x080fe200020004ff */
[----:B------:R-:W-:Y:S01]  /*6480*/  HADD2.F32 R64, -RZ, R61.H1_H1 ;  /* 0x3000003dff407230 */ /* 0x000fe20000004100 */
[----:B------:R-:W-:Y:S01]  /*6490*/  F2FP.F16.E5M2.UNPACK_B R67, R78.H1 ;  /* 0x0000004eff43723e */ /* 0x000fe200030004ff */
[----:B------:R-:W-:Y:S01]  /*64a0*/  HADD2.F32 R49, -RZ, R51.H0_H0 ;  /* 0x20000033ff317230 */ /* 0x000fe20000004100 */
[----:B------:R-:W-:Y:S01]  /*64b0*/  ISETP.NE.AND P0, PT, R97, RZ, PT ;  /* 0x000000ff6100720c */ /* 0x000fe20003f05270 */
[----:B------:R-:W-:Y:S01]  /*64c0*/  HADD2.F32 R68, -RZ, R65.H1_H1 ;  /* 0x30000041ff447230 */ /* 0x000fe20000004100 */
[----:B------:R-:W-:Y:S01]  /*64d0*/  ISETP.NE.AND P6, PT, R102, RZ, PT ;  /* 0x000000ff6600720c */ /* 0x000fe20003fc5270 */
[----:B------:R-:W-:Y:S02]  /*64e0*/  HADD2.F32 R54, -RZ, R51.H1_H1 ;  /* 0x30000033ff367230 */ /* 0x000fe40000004100 */
[C---:B---3--:R-:W-:Y:S01]  /*64f0*/  FMUL R0, R38.reuse, R4 ;  /* 0x0000000426007220 */ /* 0x048fe20000400000 */
[C---:B------:R-:W-:Y:S01]  /*6500*/  FMUL R2, R38.reuse, R5 ;  /* 0x0000000526027220 */ /* 0x040fe20000400000 */
[C---:B------:R-:W-:Y:S01]  /*6510*/  FMUL R4, R38.reuse, R8 ;  /* 0x0000000826047220 */ /* 0x040fe20000400000 */
[C---:B------:R-:W-:Y:S01]  /*6520*/  FMUL R5, R38.reuse, R9 ;  /* 0x0000000926057220 */ /* 0x040fe20000400000 */
[C---:B------:R-:W-:Y:S01]  /*6530*/  FFMA R0, R41.reuse, R40, R0 ;  /* 0x0000002829007223 */ /* 0x040fe20000000000 */
[C---:B------:R-:W-:Y:S01]  /*6540*/  FFMA R2, R41.reuse, R42, R2 ;  /* 0x0000002a29027223 */ /* 0x040fe20000000002 */
[C---:B------:R-:W-:Y:S01]  /*6550*/  FMUL R8, R38.reuse, R12 ;  /* 0x0000000c26087220 */ /* 0x040fe20000400000 */
[C---:B------:R-:W-:Y:S01]  /*6560*/  FMUL R9, R38.reuse, R13 ;  /* 0x0000000d26097220 */ /* 0x040fe20000400000 */
[----:B------:R-:W-:Y:S02]  /*6570*/  HADD2.F32 R51, -RZ, R53.H0_H0 ;  /* 0x20000035ff337230 */ /* 0x000fe40000004100 */
[C---:B------:R-:W-:Y:S01]  /*6580*/  FMUL R12, R38.reuse, R16 ;  /* 0x00000010260c7220 */ /* 0x040fe20000400000 */
        /* <DEDUP_REMOVED lines=13> */
[C---:B------:R-:W-:Y:S01]  /*6660*/  FFMA R3, R41.reuse, R44, R3 ;  /* 0x0000002c29037223 */ /* 0x040fe20000000003 */
[----:B------:R-:W-:Y:S01]  /*6670*/  F2FP.F16.E5M2.UNPACK_B R40, R79 ;  /* 0x0000004fff28723e */ /* 0x000fe200020004ff */
[C---:B------:R-:W-:Y:S01]  /*6680*/  FFMA R7, R41.reuse, R46, R7 ;  /* 0x0000002e29077223 */ /* 0x040fe20000000007 */
[C---:B------:R-:W-:Y:S01]  /*6690*/  FFMA R4, R41.reuse, R43, R4 ;  /* 0x0000002b29047223 */ /* 0x040fe20000000004 */
[----:B------:R-:W-:Y:S01]  /*66a0*/  F2FP.F16.E5M2.UNPACK_B R42, R79.H1 ;  /* 0x0000004fff2a723e */ /* 0x000fe200030004ff */
[C---:B------:R-:W-:Y:S01]  /*66b0*/  FFMA R5, R41.reuse, R48, R5 ;  /* 0x0000003029057223 */ /* 0x040fe20000000005 */
[----:B------:R-:W-:Y:S01]  /*66c0*/  FFMA R6, R41, R45, R6 ;  /* 0x0000002d29067223 */ /* 0x000fe20000000006 */
[----:B------:R-:W-:Y:S01]  /*66d0*/  F2FP.SATFINITE.E5M2.F32.PACK_AB_MERGE_C R99, R7, R3, RZ ;  /* 0x000000030763723e */ /* 0x000fe200048060ff */
[C---:B------:R-:W-:Y:S01]  /*66e0*/  FFMA R11, R41.reuse, R50, R11 ;  /* 0x00000032290b7223 */ /* 0x040fe2000000000b */
[C---:B------:R-:W-:Y:S01]  /*66f0*/  FFMA R8, R41.reuse, R47, R8 ;  /* 0x0000002f29087223 */ /* 0x040fe20000000008 */
[----:B------:R-:W-:Y:S01]  /*6700*/  FMUL R10, R38, R14 ;  /* 0x0000000e260a7220 */ /* 0x000fe20000400000 */
[----:B------:R-:W-:Y:S01]  /*6710*/  F2FP.SATFINITE.E5M2.F32.PACK_AB_MERGE_C R104, R2, R0, R99 ;  /* 0x000000000268723e */ /* 0x000fe20004806063 */
[----:B------:R-:W-:Y:S01]  /*6720*/  FFMA R9, R41, R52, R9 ;  /* 0x0000003429097223 */ /* 0x000fe20000000009 */
[----:B------:R-:W-:Y:S01]  /*6730*/  F2FP.SATFINITE.E5M2.F32.PACK_AB_MERGE_C R105, R11, R6, RZ ;  /* 0x000000060b69723e */ /* 0x000fe200048060ff */
[----:B------:R-:W-:Y:S01]  /*6740*/  FFMA R10, R41, R49, R10 ;  /* 0x00000031290a7223 */ /* 0x000fe2000000000a */
[----:B------:R-:W-:Y:S01]  /*6750*/  IADD3 R99, PT, PT, R112, R103, RZ ;  /* 0x0000006770637210 */ /* 0x000fe20007ffe0ff */
[C---:B------:R-:W-:Y:S01]  /*6760*/  FMUL R15, R38.reuse, R15 ;  /* 0x0000000f260f7220 */ /* 0x040fe20000400000 */
[--C-:B------:R-:W-:Y:S01]  /*6770*/  HADD2.F32 R53, -RZ, R55.reuse.H0_H0 ;  /* 0x20000037ff357230 */ /* 0x100fe20000004100 */
[----:B------:R-:W-:Y:S01]  /*6780*/  F2FP.SATFINITE.E5M2.F32.PACK_AB_MERGE_C R105, R5, R4, R105 ;  /* 0x000000040569723e */ /* 0x000fe20004806069 */
[----:B------:R-:W-:Y:S02]  /*6790*/  HADD2.F32 R58, -RZ, R55.H1_H1 ;  /* 0x30000037ff3a7230 */ /* 0x000fe40000004100 */
[C---:B------:R-:W-:Y:S01]  /*67a0*/  FFMA R15, R41.reuse, R54, R15 ;  /* 0x00000036290f7223 */ /* 0x040fe2000000000f */
[C---:B------:R-:W-:Y:S01]  /*67b0*/  FFMA R12, R41.reuse, R51, R12 ;  /* 0x00000033290c7223 */ /* 0x040fe2000000000c */
[C---:B------:R-:W-:Y:S01]  /*67c0*/  FFMA R13, R41.reuse, R56, R13 ;  /* 0x00000038290d7223 */ /* 0x040fe2000000000d */
[----:B------:R-:W-:Y:S02]  /*67d0*/  HADD2.F32 R55, -RZ, R57.H0_H0 ;  /* 0x20000039ff377230 */ /* 0x000fe40000004100 */
[C---:B------:R-:W-:Y:S01]  /*67e0*/  FMUL R14, R38.reuse, R18 ;  /* 0x00000012260e7220 */ /* 0x040fe20000400000 */
[C---:B------:R-:W-:Y:S01]  /*67f0*/  FMUL R19, R38.reuse, R19 ;  /* 0x0000001326137220 */ /* 0x040fe20000400000 */
[--C-:B------:R-:W-:Y:S02]  /*6800*/  HADD2.F32 R57, -RZ, R59.reuse.H0_H0 ;  /* 0x2000003bff397230 */ /* 0x100fe40000004100 */
[C---:B------:R-:W-:Y:S01]  /*6810*/  FMUL R18, R38.reuse, R22 ;  /* 0x0000001626127220 */ /* 0x040fe20000400000 */
[C---:B------:R-:W-:Y:S01]  /*6820*/  FFMA R14, R41.reuse, R53, R14 ;  /* 0x00000035290e7223 */ /* 0x040fe2000000000e */
[----:B------:R-:W-:Y:S02]  /*6830*/  HADD2.F32 R62, -RZ, R59.H1_H1 ;  /* 0x3000003bff3e7230 */ /* 0x000fe40000004100 */
[C---:B------:R-:W-:Y:S01]  /*6840*/  FFMA R19, R41.reuse, R58, R19 ;  /* 0x0000003a29137223 */ /* 0x040fe20000000013 */
[----:B------:R-:W-:Y:S02]  /*6850*/  HADD2.F32 R59, -RZ, R61.H0_H0 ;  /* 0x2000003dff3b7230 */ /* 0x000fe40000004100 */
[C---:B------:R-:W-:Y:S01]  /*6860*/  FMUL R23, R38.reuse, R23 ;  /* 0x0000001726177220 */ /* 0x040fe20000400000 */
[C---:B------:R-:W-:Y:S01]  /*6870*/  FFMA R16, R41.reuse, R55, R16 ;  /* 0x0000003729107223 */ /* 0x040fe20000000010 */
[C---:B------:R-:W-:Y:S01]  /*6880*/  FFMA R17, R41.reuse, R60, R17 ;  /* 0x0000003c29117223 */ /* 0x040fe20000000011 */
[--C-:B------:R-:W-:Y:S02]  /*6890*/  HADD2.F32 R61, -RZ, R63.reuse.H0_H0 ;  /* 0x2000003fff3d7230 */ /* 0x100fe40000004100 */
[C---:B------:R-:W-:Y:S01]  /*68a0*/  FFMA R18, R41.reuse, R57, R18 ;  /* 0x0000003929127223 */ /* 0x040fe20000000012 */
[----:B------:R-:W-:Y:S02]  /*68b0*/  HADD2.F32 R66, -RZ, R63.H1_H1 ;  /* 0x3000003fff427230 */ /* 0x000fe40000004100 */
[C---:B------:R-:W-:Y:S01]  /*68c0*/  FMUL R22, R38.reuse, R26 ;  /* 0x0000001a26167220 */ /* 0x040fe20000400000 */
[----:B------:R-:W-:Y:S02]  /*68d0*/  HADD2.F32 R63, -RZ, R65.H0_H0 ;  /* 0x20000041ff3f7230 */ /* 0x000fe40000004100 */
[C---:B------:R-:W-:Y:S01]  /*68e0*/  FFMA R23, R41.reuse, R62, R23 ;  /* 0x0000003e29177223 */ /* 0x040fe20000000017 */
[C---:B------:R-:W-:Y:S01]  /*68f0*/  FMUL R27, R38.reuse, R27 ;  /* 0x0000001b261b7220 */ /* 0x040fe20000400000 */
[C---:B------:R-:W-:Y:S01]  /*6900*/  FFMA R20, R41.reuse, R59, R20 ;  /* 0x0000003b29147223 */ /* 0x040fe20000000014 */
[C---:B------:R-:W-:Y:S01]  /*6910*/  FFMA R21, R41.reuse, R64, R21 ;  /* 0x0000004029157223 */ /* 0x040fe20000000015 */
[--C-:B------:R-:W-:Y:S02]  /*6920*/  HADD2.F32 R65, -RZ, R67.reuse.H0_H0 ;  /* 0x20000043ff417230 */ /* 0x100fe40000004100 */
[C---:B------:R-:W-:Y:S01]  /*6930*/  FFMA R22, R41.reuse, R61, R22 ;  /* 0x0000003d29167223 */ /* 0x040fe20000000016 */
[----:B------:R-:W-:Y:S02]  /*6940*/  HADD2.F32 R70, -RZ, R67.H1_H1 ;  /* 0x30000043ff467230 */ /* 0x000fe40000004100 */
[C---:B------:R-:W-:Y:S01]  /*6950*/  FMUL R26, R38.reuse, R30 ;  /* 0x0000001e261a7220 */ /* 0x040fe20000400000 */
[--C-:B------:R-:W-:Y:S02]  /*6960*/  HADD2.F32 R67, -RZ, R40.reuse.H0_H0 ;  /* 0x20000028ff437230 */ /* 0x100fe40000004100 */
[C---:B------:R-:W-:Y:S01]  /*6970*/  FFMA R27, R41.reuse, R66, R27 ;  /* 0x00000042291b7223 */ /* 0x040fe2000000001b */
[C---:B------:R-:W-:Y:S01]  /*6980*/  FMUL R31, R38.reuse, R31 ;  /* 0x0000001f261f7220 */ /* 0x040fe20000400000 */
[C---:B------:R-:W-:Y:S01]  /*6990*/  FFMA R24, R41.reuse, R63, R24 ;  /* 0x0000003f29187223 */ /* 0x040fe20000000018 */
[----:B------:R-:W-:Y:S02]  /*69a0*/  HADD2.F32 R40, -RZ, R40.H1_H1 ;  /* 0x30000028ff287230 */ /* 0x000fe40000004100 */
[C---:B------:R-:W-:Y:S01]  /*69b0*/  FFMA R25, R41.reuse, R68, R25 ;  /* 0x0000004429197223 */ /* 0x040fe20000000019 */
[--C-:B------:R-:W-:Y:S02]  /*69c0*/  HADD2.F32 R69, -RZ, R42.reuse.H0_H0 ;  /* 0x2000002aff457230 */ /* 0x100fe40000004100 */
[C---:B------:R-:W-:Y:S01]  /*69d0*/  FFMA R26, R41.reuse, R65, R26 ;  /* 0x00000041291a7223 */ /* 0x040fe2000000001a */
[----:B------:R-:W-:Y:S02]  /*69e0*/  HADD2.F32 R42, -RZ, R42.H1_H1 ;  /* 0x3000002aff2a7230 */ /* 0x000fe40000004100 */
[C---:B------:R-:W-:Y:S01]  /*69f0*/  FMUL R30, R38.reuse, R34 ;  /* 0x00000022261e7220 */ /* 0x040fe20000400000 */
[----:B------:R-:W-:Y:S01]  /*6a00*/  FFMA R31, R41, R70, R31 ;  /* 0x00000046291f7223 */ /* 0x000fe2000000001f */
[----:B------:R-:W-:Y:S01]  /*6a10*/  FMUL R35, R38, R35 ;  /* 0x0000002326237220 */ /* 0x000fe20000400000 */
[----:B------:R-:W-:Y:S01]  /*6a20*/  F2FP.SATFINITE.E5M2.F32.PACK_AB_MERGE_C R106, R15, R10, RZ ;  /* 0x0000000a0f6a723e */ /* 0x000fe200048060ff */
[----:B------:R-:W-:Y:S01]  /*6a30*/  FFMA R28, R41, R67, R28 ;  /* 0x00000043291c7223 */ /* 0x000fe2000000001c */
[----:B------:R-:W-:Y:S01]  /*6a40*/  F2FP.SATFINITE.E5M2.F32.PACK_AB_MERGE_C R107, R19, R14, RZ ;  /* 0x0000000e136b723e */ /* 0x000fe200048060ff */
[C---:B------:R-:W-:Y:S01]  /*6a50*/  FFMA R29, R41.reuse, R40, R29 ;  /* 0x00000028291d7223 */ /* 0x040fe2000000001d */
[C---:B------:R-:W-:Y:S01]  /*6a60*/  FFMA R30, R41.reuse, R69, R30 ;  /* 0x00000045291e7223 */ /* 0x040fe2000000001e */
[----:B------:R-:W-:Y:S01]  /*6a70*/  FFMA R35, R41, R42, R35 ;  /* 0x0000002a29237223 */ /* 0x000fe20000000023 */
[----:B------:R-:W-:Y:S02]  /*6a80*/  F2FP.SATFINITE.E5M2.F32.PACK_AB_MERGE_C R106, R9, R8, R106 ;  /* 0x00000008096a723e */ /* 0x000fe4000480606a */
[----:B------:R-:W-:Y:S02]  /*6a90*/  F2FP.SATFINITE.E5M2.F32.PACK_AB_MERGE_C R107, R13, R12, R107 ;  /* 0x0000000c0d6b723e */ /* 0x000fe4000480606b */
[----:B------:R-:W-:Y:S02]  /*6aa0*/  F2FP.SATFINITE.E5M2.F32.PACK_AB_MERGE_C R108, R23, R18, RZ ;  /* 0x00000012176c723e */ /* 0x000fe400048060ff */
[----:B------:R-:W-:Y:S01]  /*6ab0*/  F2FP.SATFINITE.E5M2.F32.PACK_AB_MERGE_C R109, R27, R22, RZ ;  /* 0x000000161b6d723e */ /* 0x000fe200048060ff */
[----:B------:R1:W-:Y:S01]  /*6ac0*/  STS.128 [R84+UR44+0x4200], R104 ;  /* 0x0042006854007988 */ /* 0x0003e20008000c2c */
[----:B------:R-:W-:Y:S02]  /*6ad0*/  F2FP.SATFINITE.E5M2.F32.PACK_AB_MERGE_C R113, R31, R26, RZ ;  /* 0x0000001a1f71723e */ /* 0x000fe400048060ff */
[----:B------:R-:W-:Y:S02]  /*6ae0*/  F2FP.SATFINITE.E5M2.F32.PACK_AB_MERGE_C R114, R35, R30, RZ ;  /* 0x0000001e2372723e */ /* 0x000fe400048060ff */
[----:B------:R-:W-:Y:S02]  /*6af0*/  F2FP.SATFINITE.E5M2.F32.PACK_AB_MERGE_C R108, R17, R16, R108 ;  /* 0x00000010116c723e */ /* 0x000fe4000480606c */
[----:B------:R-:W-:Y:S02]  /*6b00*/  F2FP.SATFINITE.E5M2.F32.PACK_AB_MERGE_C R109, R21, R20, R109 ;  /* 0x00000014156d723e */ /* 0x000fe4000480606d */
[----:B------:R-:W-:Y:S02]  /*6b10*/  F2FP.SATFINITE.E5M2.F32.PACK_AB_MERGE_C R110, R25, R24, R113 ;  /* 0x00000018196e723e */ /* 0x000fe40004806071 */
[----:B------:R-:W-:Y:S02]  /*6b20*/  F2FP.SATFINITE.E5M2.F32.PACK_AB_MERGE_C R111, R29, R28, R114 ;  /* 0x0000001c1d6f723e */ /* 0x000fe40004806072 */
[----:B------:R-:W-:Y:S02]  /*6b30*/  LEA R112, R93, UR44, 0x3 ;  /* 0x0000002c5d707c11 */ /* 0x000fe4000f8e18ff */
[----:B------:R-:W-:Y:S01]  /*6b40*/  @P6 SHF.L.U32 R113, R91, 0x1f, RZ ;  /* 0x0000001f5b716819 */ /* 0x000fe200000006ff */
[----:B------:R1:W-:Y:S01]  /*6b50*/  STS.128 [R99+0x4210], R108 ;  /* 0x0042106c63007388 */ /* 0x0003e20000000c00 */
[----:B------:R-:W-:Y:S01]  /*6b60*/  @!PT LDS RZ, [RZ] ;  /* 0x00000000fffff984 */ /* 0x000fe20000000800 */
[----:B------:R-:W-:Y:S01]  /*6b70*/  @!PT LDS RZ, [RZ] ;  /* 0x00000000fffff984 */ /* 0x000fe20000000800 */
[----:B------:R-:W-:Y:S01]  /*6b80*/  @!PT LDS RZ, [RZ] ;  /* 0x00000000fffff984 */ /* 0x000fe20000000800 */
[----:B------:R-:W-:Y:S01]  /*6b90*/  @!PT LDS RZ, [RZ] ;  /* 0x00000000fffff984 */ /* 0x000fe20000000800 */
[----:B------:R2:W-:Y:S07]  /*6ba0*/  MEMBAR.ALL.CTA ;  /* 0x0000000000007992 */ /* 0x0005ee0000008000 */
[----:B--2---:R-:W2:Y:S02]  /*6bb0*/  FENCE.VIEW.ASYNC.S ;  /* 0x00000000000073c6 */ /* 0x004ea40000000000 */
[----:B--2---:R-:W-:Y:S06]  /*6bc0*/  BAR.SYNC.DEFER_BLOCKING 0x1, 0x80 ;  /* 0x0042000000007b1d */ /* 0x004fec0000010000 */
[----:B------:R-:W-:Y:S05]  /*6bd0*/  @P0 BRA `(.L_x_105) ;  /* 0x0000000000280947 */ /* 0x000fea0003800000 */
[----:B------:R-:W-:Y:S01]  /*6be0*/  UIADD3 UR4, UPT, UPT, UR44, 0x4200, URZ ;  /* 0x000042002c047890 */ /* 0x000fe2000fffe0ff */
[----:B------:R-:W-:Y:S05]  /*6bf0*/  UMOV UR51, UR36 ;  /* 0x0000002400337c82 */ /* 0x000fea0008000000 */
[----:B------:R-:W-:Y:S01]  /*6c00*/  MOV R96, UR4 ;  /* 0x0000000400607c02 */ /* 0x000fe20008000f00 */
[----:B------:R-:W-:Y:S03]  /*6c10*/  UIADD3 UR4, UP0, UPT, UR62, 0x680, URZ ;  /* 0x000006803e047890 */ /* 0x000fe6000ff1e0ff */
[----:B------:R-:W-:Y:S01]  /*6c20*/  R2UR UR48, R96 ;  /* 0x00000000603072ca */ /* 0x000fe200000e0000 */
[----:B------:R-:W-:Y:S11]  /*6c30*/  UIADD3.X UR5, UPT, UPT, URZ, UR63, URZ, UP0, !UPT ;  /* 0x0000003fff057290 */ /* 0x000ff600087fe4ff */
[----:B------:R-:W-:Y:S01]  /*6c40*/  @!UPT UIADD3 URZ, UPT, UPT, URZ, URZ, URZ ;  /* 0x000000fffffff290 */ /* 0x000fe2000fffe0ff */
[----:B------:R2:W-:Y:S01]  /*6c50*/  UTMASTG.3D [UR48], [UR4] ;  /* 0x00000030040073b5 */ /* 0x0005e20008010000 */
[----:B------:R0:W-:Y:S01]  /*6c60*/  UTMACMDFLUSH ;  /* 0x00000000000079b7 */ /* 0x0001e20000000000 */
[----:B--2---:R-:W-:Y:S04]  /*6c70*/  DEPBAR.LE SB0, 0x1 ;  /* 0x000080400000791a */ /* 0x004fe80000000000 */
.L_x_105:
[----:B------:R-:W-:Y:S05]  /*6c80*/  BSYNC.RECONVERGENT B0 ;  /* 0x0000000000007941 */ /* 0x000fea0003800200 */
.L_x_104:
[----:B------:R-:W-:Y:S06]  /*6c90*/  BAR.SYNC.DEFER_BLOCKING 0x1, 0x80 ;  /* 0x0042000000007b1d */ /* 0x000fec0000010000 */
[----:B------:R-:W2:Y:S01]  /*6ca0*/  @P6 SYNCS.PHASECHK.TRANS64.TRYWAIT P0, [R112+URZ+0x30], R113 ;  /* 0x00003071700065a7 */ /* 0x000ea200080011ff */
[----:B------:R-:W-:Y:S01]  /*6cb0*/  BSSY B1, `(.L_x_106) ;  /* 0x0000020000017945 */ /* 0x000fe20003800000 */
[----:B--2---:R-:W-:Y:S03]  /*6cc0*/  @P6 SEL R100, RZ, 0x1, !P0 ;  /* 0x00000001ff646807 */ /* 0x004fe60004000000 */
[----:B------:R-:W-:Y:S05]  /*6cd0*/  @!P6 BRA `(.L_x_107) ;  /* 0x000000000074e947 */ /* 0x000fea0003800000 */
[----:B------:R-:W-:Y:S01]  /*6ce0*/  ISETP.NE.AND P1, PT, R101, RZ, PT ;  /* 0x000000ff6500720c */ /* 0x000fe20003f25270 */
[----:B------:R-:W2:Y:S01]  /*6cf0*/  S2R R0, SR_CgaCtaId ;  /* 0x0000000000007919 */ /* 0x000ea20000008800 */
[----:B------:R-:W-:Y:S01]  /*6d00*/  ISETP.NE.AND P0, PT, R100, RZ, PT ;  /* 0x000000ff6400720c */ /* 0x000fe20003f05270 */
[----:B------:R-:W-:Y:S10]  /*6d10*/  BSSY B0, `(.L_x_108) ;  /* 0x0000008000007945 */ /* 0x000ff40003800000 */
[----:B------:R-:W-:Y:S05]  /*6d20*/  @P1 IMAD R2, R93, 0x1000, R84 ;  /* 0x000010005d021824 */ /* 0x000fea00078e0254 */
[----:B------:R-:W-:Y:S05]  /*6d30*/  @P1 IADD3 R4, PT, PT, R2, UR44, RZ ;  /* 0x0000002c02041c10 */ /* 0x000fea000fffe0ff */
[----:B------:R-:W-:Y:S01]  /*6d40*/  @P1 IMAD.IADD R4, R4, 0x1, R103 ;  /* 0x0000000104041824 */ /* 0x000fe200078e0267 */
[----:B------:R-:W-:Y:S06]  /*6d50*/  @P0 BRA `(.L_x_109) ;  /* 0x00000000000c0947 */ /* 0x000fec0003800000 */
[----:B------:R-:W-:Y:S04]  /*6d60*/  SHF.L.U32 R3, R91, 0x1f, RZ ;  /* 0x0000001f5b037819 */ /* 0x000fe800000006ff */
[----:B------:R-:W3:Y:S02]  /*6d70*/  SYNCS.PHASECHK.TRANS64.TRYWAIT P0, [R112+URZ+0x30], R3 ;  /* 0x00003003700075a7 */ /* 0x000ee400080011ff */
[----:B---3--:R-:W-:Y:S05]  /*6d80*/  @!P0 BRA `(.L_x_110) ;  /* 0x0000003000ac8947 */ /* 0x008fea0003800000 */
.L_x_109:
[----:B------:R-:W-:Y:S05]  /*6d90*/  BSYNC B0 ;  /* 0x0000000000007941 */ /* 0x000fea0003800000 */
.L_x_108:
[----:B------:R-:W-:Y:S01]  /*6da0*/  ISETP.NE.AND P0, PT, R101, RZ, PT ;  /* 0x000000ff6500720c */ /* 0x000fe20003f05270 */
[----:B---3--:R-:W-:Y:S02]  /*6db0*/  VIADD R3, R112, 0x50 ;  /* 0x0000005070037836 */ /* 0x008fe40000000000 */
[----:B------:R-:W-:Y:S03]  /*6dc0*/  VIADD R93, R93, 0x1 ;  /* 0x000000015d5d7836 */ /* 0x000fe60000000000 */
[----:B--2---:R-:W-:Y:S07]  /*6dd0*/  PRMT R0, R0, 0x654, R3 ;  /* 0x0000065400007816 */ /* 0x004fee0000000003 */
[----:B------:R2:W3:Y:S04]  /*6de0*/  @P0 LDS.128 R72, [R2+UR44+0x200] ;  /* 0x0002002c02480984 */ /* 0x0004e80008000c00 */
[----:B------:R2:W4:Y:S01]  /*6df0*/  @P0 LDS.128 R76, [R4+0x210] ;  /* 0x00021000044c0984 */ /* 0x0005220000000c00 */
        /* <DEDUP_REMOVED lines=10> */
[----:B--23--:R-:W-:Y:S02]  /*6ea0*/  LOP3.LUT R91, R91, R0, RZ, 0x3c, !PT ;  /* 0x000000005b5b7212 */ /* 0x00cfe400078e3cff */
.L_x_107:
[----:B------:R-:W-:Y:S05]  /*6eb0*/  BSYNC B1 ;  /* 0x0000000000017941 */ /* 0x000fea0003800000 */
.L_x_106:
[----:B------:R-:W-:Y:S05]  /*6ec0*/  VIADD R3, R39, 0x40 ;  /* 0x0000004027037836 */ /* 0x000fea0000000000 */
[----:B------:R-:W-:Y:S04]  /*6ed0*/  SHF.R.U32.HI R3, RZ, 0x15, R3 ;  /* 0x00000015ff037819 */ /* 0x000fe80000011603 */
[----:B------:R-:W-:Y:S11]  /*6ee0*/  LOP3.LUT P0, RZ, R3, 0x3, R86, 0x48, !PT ;  /* 0x0000000303ff7812 */ /* 0x000ff60007804856 */
[----:B------:R-:W-:Y:S02]  /*6ef0*/  @!UPT UIADD3 URZ, UPT, UPT, URZ, URZ, URZ ;  /* 0x000000fffffff290 */ /* 0x000fe4000fffe0ff */
[----:B------:R-:W-:Y:S05]  /*6f00*/  @!P0 BRA `(.L_x_111) ;  /* 0x0000000000408947 */ /* 0x000fea0003800000 */
[----:B------:R-:W2:Y:S01]  /*6f10*/  LDCU.64 UR8, c[0x4][0x78] ;  /* 0x01000f00ff0877ac */ /* 0x000ea20008000a00 */
[----:B------:R-:W-:Y:S01]  /*6f20*/  MOV R3, 0x0 ;  /* 0x0000000000037802 */ /* 0x000fe20000000f00 */
[----:B------:R-:W-:Y:S02]  /*6f30*/  HFMA2 R12, -RZ, RZ, 0, 5.9604644775390625e-08 ;  /* 0x00000001ff0c7431 */ /* 0x000fe400000001ff */
[----:B------:R-:W-:Y:S02]  /*6f40*/  IMAD.MOV.U32 R8, RZ, RZ, 0x192 ;  /* 0x00000192ff087424 */ /* 0x000fe400078e00ff */
[----:B------:R-:W-:Y:S01]  /*6f50*/  IMAD.MOV.U32 R13, RZ, RZ, RZ ;  /* 0x000000ffff0d7224 */ /* 0x000fe200078e00ff */
[----:B------:R-:W3:Y:S01]  /*6f60*/  LDCU.64 UR6, c[0x4][0x80] ;  /* 0x01001000ff0677ac */ /* 0x000ee20008000a00 */
[----:B------:R-:W1:Y:S01]  /*6f70*/  LDC.64 R2, c[0x4][R3] ;  /* 0x0100000003027b82 */ /* 0x000e620000000a00 */
[----:B------:R-:W5:Y:S01]  /*6f80*/  LDCU.64 UR4, c[0x4][0x18] ;  /* 0x01000300ff0477ac */ /* 0x000f620008000a00 */
[----:B--2---:R-:W-:Y:S01]  /*6f90*/  MOV R5, UR9 ;  /* 0x0000000900057c02 */ /* 0x004fe20008000f00 */
[----:B------:R-:W-:Y:S01]  /*6fa0*/  IMAD.U32 R4, RZ, RZ, UR8 ;  /* 0x00000008ff047e24 */ /* 0x000fe2000f8e00ff */
[----:B---3--:R-:W-:Y:S01]  /*6fb0*/  MOV R7, UR7 ;  /* 0x0000000700077c02 */ /* 0x008fe20008000f00 */
[----:B------:R-:W-:Y:S01]  /*6fc0*/  IMAD.U32 R6, RZ, RZ, UR6 ;  /* 0x00000006ff067e24 */ /* 0x000fe2000f8e00ff */
[----:B-----5:R-:W-:Y:S01]  /*6fd0*/  MOV R11, UR5 ;  /* 0x00000005000b7c02 */ /* 0x020fe20008000f00 */
[----:B------:R-:W-:Y:S02]  /*6fe0*/  IMAD.U32 R10, RZ, RZ, UR4 ;  /* 0x00000004ff0a7e24 */ /* 0x000fe4000f8e00ff */
[----:B------:R-:W-:Y:S07]  /*6ff0*/  LEPC R20, `(.L_x_111) ;  /* 0x000000001014794e */ /* 0x000fee0000000000 */
[----:B-1--4-:R-:W-:Y:S05]  /*7000*/  CALL.ABS.NOINC R2 ;  /* 0x0000000002007343 */ /* 0x012fea0003c00000 */
.L_x_111:
        /* <DEDUP_REMOVED lines=14> */
[----:B------:R-:W-:Y:S01]  /*70f0*/  F2FP.F16.E5M2.UNPACK_B R54, R75 ;  /* 0x0000004bff36723e */ /* 0x000fe200020004ff */
[----:B------:R-:W-:Y:S01]  /*7100*/  LDTM.16dp32bit_t0_t15.x32 R4, tmem[UR4+0x40] ;  /* 0x00004004000479ee */ /* 0x000fe20008a80000 */
[----:B------:R-:W2:Y:S01]  /*7110*/  LDTM.16dp32bit_t16_t31.x32 R4, tmem[UR4+0x60] ;  /* 0x00006004000479ee */ /* 0x000ea20008aa0000 */
[----:B------:R-:W-:Y:S01]  /*7120*/  HADD2.F32 R46, -RZ, R46.H1_H1 ;  /* 0x3000002eff2e7230 */ /* 0x000fe20000004100 */
[----:B----4-:R-:W-:Y:S01]  /*7130*/  F2FP.F16.E5M2.UNPACK_B R58, R76 ;  /* 0x0000004cff3a723e */ /* 0x010fe200020004ff */
[--C-:B------:R-:W-:Y:S01]  /*7140*/  HADD2.F32 R49, -RZ, R50.reuse.H0_H0 ;  /* 0x20000032ff317230 */ /* 0x100fe20000004100 */
[----:B------:R-:W-:Y:S01]  /*7150*/  F2FP.F16.E5M2.UNPACK_B R62, R77 ;  /* 0x0000004dff3e723e */ /* 0x000fe200020004ff */
[----:B------:R-:W-:Y:S01]  /*7160*/  HADD2.F32 R50, -RZ, R50.H1_H1 ;  /* 0x30000032ff327230 */ /* 0x000fe20000004100 */
[----:B------:R-:W-:Y:S01]  /*7170*/  F2FP.F16.E5M2.UNPACK_B R66, R78 ;  /* 0x0000004eff42723e */ /* 0x000fe200020004ff */
[--C-:B------:R-:W-:Y:S01]  /*7180*/  HADD2.F32 R53, -RZ, R54.reuse.H0_H0 ;  /* 0x20000036ff357230 */ /* 0x100fe20000004100 */
[----:B------:R-:W-:Y:S01]  /*7190*/  F2FP.F16.E5M2.UNPACK_B R70, R79 ;  /* 0x0000004fff46723e */ /* 0x000fe200020004ff */
[----:B------:R-:W-:Y:S01]  /*71a0*/  HADD2.F32 R54, -RZ, R54.H1_H1 ;  /* 0x30000036ff367230 */ /* 0x000fe20000004100 */
[----:B------:R-:W-:Y:S01]  /*71b0*/  F2FP.F16.E5M2.UNPACK_B R56, R75.H1 ;  /* 0x0000004bff38723e */ /* 0x000fe200030004ff */
[--C-:B------:R-:W-:Y:S01]  /*71c0*/  HADD2.F32 R57, -RZ, R58.reuse.H0_H0 ;  /* 0x2000003aff397230 */ /* 0x100fe20000004100 */
[----:B------:R-:W-:Y:S01]  /*71d0*/  F2FP.F16.E5M2.UNPACK_B R60, R76.H1 ;  /* 0x0000004cff3c723e */ /* 0x000fe200030004ff */
[----:B------:R-:W-:Y:S01]  /*71e0*/  HADD2.F32 R58, -RZ, R58.H1_H1 ;  /* 0x3000003aff3a7230 */ /* 0x000fe20000004100 */
[----:B------:R-:W-:Y:S01]  /*71f0*/  F2FP.F16.E5M2.UNPACK_B R64, R77.H1 ;  /* 0x0000004dff40723e */ /* 0x000fe200030004ff */
[--C-:B------:R-:W-:Y:S01]  /*7200*/  HADD2.F32 R61, -RZ, R62.reuse.H0_H0 ;  /* 0x2000003eff3d7230 */ /* 0x100fe20000004100 */
[----:B------:R-:W-:Y:S01]  /*7210*/  F2FP.F16.E5M2.UNPACK_B R68, R78.H1 ;  /* 0x0000004eff44723e */ /* 0x000fe200030004ff */
[----:B------:R-:W-:Y:S01]  /*7220*/  HADD2.F32 R62, -RZ, R62.H1_H1 ;  /* 0x3000003eff3e7230 */ /* 0x000fe20000004100 */
[----:B------:R-:W-:Y:S01]  /*7230*/  ISETP.NE.AND P0, PT, R97, RZ, PT ;  /* 0x000000ff6100720c */ /* 0x000fe20003f05270 */
[--C-:B------:R-:W-:Y:S01]  /*7240*/  HADD2.F32 R65, -RZ, R66.reuse.H0_H0 ;  /* 0x20000042ff417230 */ /* 0x100fe20000004100 */
[----:B------:R-:W-:Y:S01]  /*7250*/  ISETP.NE.AND P6, PT, R102, RZ, PT ;  /* 0x000000ff6600720c */ /* 0x000fe20003fc5270 */
[----:B------:R-:W-:Y:S02]  /*7260*/  HADD2.F32 R66, -RZ, R66.H1_H1 ;  /* 0x30000042ff427230 */ /* 0x000fe40000004100 */
[--C-:B------:R-:W-:Y:S02]  /*7270*/  HADD2.F32 R69, -RZ, R70.reuse.H0_H0 ;  /* 0x20000046ff457230 */ /* 0x100fe40000004100 */
[C---:B--2---:R-:W-:Y:S01]  /*7280*/  FMUL R0, R38.reuse, R4 ;  /* 0x0000000426007220 */ /* 0x044fe20000400000 */
[C---:B------:R-:W-:Y:S01]  /*7290*/  FMUL R2, R38.reuse, R5 ;  /* 0x0000000526027220 */ /* 0x040fe20000400000 */
[C---:B------:R-:W-:Y:S01]  /*72a0*/  FMUL R4, R38.reuse, R8 ;  /* 0x0000000826047220 */ /* 0x040fe20000400000 */
[C---:B------:R-:W-:Y:S01]  /*72b0*/  FMUL R5, R38.reuse, R9 ;  /* 0x0000000926057220 */ /* 0x040fe20000400000 */
[C---:B------:R-:W-:Y:S01]  /*72c0*/  FFMA R0, R41.reuse, R40, R0 ;  /* 0x0000002829007223 */ /* 0x040fe20000000000 */
[C---:B------:R-:W-:Y:S01]  /*72d0*/  FFMA R2, R41.reuse, R43, R2 ;  /* 0x0000002b29027223 */ /* 0x040fe20000000002 */
        /* <DEDUP_REMOVED lines=10> */
[----:B------:R-:W-:Y:S02]  /*7380*/  HADD2.F32 R70, -RZ, R70.H1_H1 ;  /* 0x30000046ff467230 */ /* 0x000fe40000004100 */
[C---:B------:R-:W-:Y:S01]  /*7390*/  FMUL R28, R38.reuse, R32 ;  /* 0x00000020261c7220 */ /* 0x040fe20000400000 */
[C---:B------:R-:W-:Y:S01]  /*73a0*/  FMUL R29, R38.reuse, R33 ;  /* 0x00000021261d7220 */ /* 0x040fe20000400000 */
[C---:B------:R-:W-:Y:S01]  /*73b0*/  FMUL R3, R38.reuse, R6 ;  /* 0x0000000626037220 */ /* 0x040fe20000400000 */
[C---:B------:R-:W-:Y:S01]  /*73c0*/  FMUL R7, R38.reuse, R7 ;  /* 0x0000000726077220 */ /* 0x040fe20000400000 */
[--C-:B------:R-:W-:Y:S02]  /*73d0*/  HADD2.F32 R47, -RZ, R48.reuse.H0_H0 ;  /* 0x20000030ff2f7230 */ /* 0x100fe40000004100 */
[C---:B------:R-:W-:Y:S01]  /*73e0*/  FMUL R6, R38.reuse, R10 ;  /* 0x0000000a26067220 */ /* 0x040fe20000400000 */
[C---:B------:R-:W-:Y:S01]  /*73f0*/  FFMA R3, R41.reuse, R42, R3 ;  /* 0x0000002a29037223 */ /* 0x040fe20000000003 */
[----:B------:R-:W-:Y:S02]  /*7400*/  HADD2.F32 R48, -RZ, R48.H1_H1 ;  /* 0x30000030ff307230 */ /* 0x000fe40000004100 */
[C---:B------:R-:W-:Y:S01]  /*7410*/  FFMA R7, R41.reuse, R44, R7 ;  /* 0x0000002c29077223 */ /* 0x040fe20000000007 */
[C---:B------:R-:W-:Y:S01]  /*7420*/  FFMA R4, R41.reuse, R45, R4 ;  /* 0x0000002d29047223 */ /* 0x040fe20000000004 */
[C---:B------:R-:W-:Y:S01]  /*7430*/  FFMA R5, R41.reuse, R46, R5 ;  /* 0x0000002e29057223 */ /* 0x040fe20000000005 */
[----:B------:R-:W-:Y:S01]  /*7440*/  FFMA R6, R41, R47, R6 ;  /* 0x0000002f29067223 */ /* 0x000fe20000000006 */
[----:B------:R-:W-:Y:S01]  /*7450*/  FMUL R11, R38, R11 ;  /* 0x0000000b260b7220 */ /* 0x000fe20000400000 */
[----:B------:R-:W-:Y:S01]  /*7460*/  F2FP.F16.E5M2.UNPACK_B R40, R79.H1 ;  /* 0x0000004fff28723e */ /* 0x000fe200030004ff */
[--C-:B------:R-:W-:Y:S01]  /*7470*/  HADD2.F32 R51, -RZ, R52.reuse.H0_H0 ;  /* 0x20000034ff337230 */ /* 0x100fe20000004100 */
[----:B-1----:R-:W-:Y:S01]  /*7480*/  F2FP.SATFINITE.E5M2.F32.PACK_AB_MERGE_C R105, R7, R3, RZ ;  /* 0x000000030769723e */ /* 0x002fe200048060ff */
[C---:B------:R-:W-:Y:S01]  /*7490*/  FFMA R11, R41.reuse, R48, R11 ;  /* 0x00000030290b7223 */ /* 0x040fe2000000000b */
[C---:B------:R-:W-:Y:S01]  /*74a0*/  FFMA R8, R41.reuse, R49, R8 ;  /* 0x0000003129087223 */ /* 0x040fe20000000008 */
[----:B------:R-:W-:Y:S01]  /*74b0*/  FFMA R9, R41, R50, R9 ;  /* 0x0000003229097223 */ /* 0x000fe20000000009 */
[----:B------:R-:W-:Y:S01]  /*74c0*/  F2FP.SATFINITE.E5M2.F32.PACK_AB_MERGE_C R104, R2, R0, R105 ;  /* 0x000000000268723e */ /* 0x000fe20004806069 */
[----:B------:R-:W-:Y:S01]  /*74d0*/  HADD2.F32 R52, -RZ, R52.H1_H1 ;  /* 0x30000034ff347230 */ /* 0x000fe20000004100 */
[----:B------:R-:W-:Y:S01]  /*74e0*/  F2FP.SATFINITE.E5M2.F32.PACK_AB_MERGE_C R106, R11, R6, RZ ;  /* 0x000000060b6a723e */ /* 0x000fe200048060ff */
[C---:B------:R-:W-:Y:S01]  /*74f0*/  FMUL R10, R38.reuse, R14 ;  /* 0x0000000e260a7220 */ /* 0x040fe20000400000 */
[C---:B------:R-:W-:Y:S01]  /*7500*/  FMUL R15, R38.reuse, R15 ;  /* 0x0000000f260f7220 */ /* 0x040fe20000400000 */
[--C-:B------:R-:W-:Y:S01]  /*7510*/  HADD2.F32 R55, -RZ, R56.reuse.H0_H0 ;  /* 0x20000038ff377230 */ /* 0x100fe20000004100 */
[----:B------:R-:W-:Y:S01]  /*7520*/  F2FP.SATFINITE.E5M2.F32.PACK_AB_MERGE_C R105, R5, R4, R106 ;  /* 0x000000040569723e */ /* 0x000fe2000480606a */
[C---:B------:R-:W-:Y:S01]  /*7530*/  FFMA R10, R41.reuse, R51, R10 ;  /* 0x00000033290a7223 */ /* 0x040fe2000000000a */
[C---:B------:R-:W-:Y:S01]  /*7540*/  FFMA R15, R41.reuse, R52, R15 ;  /* 0x00000034290f7223 */ /* 0x040fe2000000000f */
[C---:B------:R-:W-:Y:S01]  /*7550*/  FFMA R12, R41.reuse, R53, R12 ;  /* 0x00000035290c7223 */ /* 0x040fe2000000000c */
[C---:B------:R-:W-:Y:S01]  /*7560*/  FFMA R13, R41.reuse, R54, R13 ;  /* 0x00000036290d7223 */ /* 0x040fe2000000000d */
[----:B------:R-:W-:Y:S02]  /*7570*/  HADD2.F32 R56, -RZ, R56.H1_H1 ;  /* 0x30000038ff387230 */ /* 0x000fe40000004100 */
[C---:B------:R-:W-:Y:S01]  /*7580*/  FMUL R14, R38.reuse, R18 ;  /* 0x00000012260e7220 */ /* 0x040fe20000400000 */
[C---:B------:R-:W-:Y:S01]  /*7590*/  FMUL R19, R38.reuse, R19 ;  /* 0x0000001326137220 */ /* 0x040fe20000400000 */
[--C-:B------:R-:W-:Y:S02]  /*75a0*/  HADD2.F32 R59, -RZ, R60.reuse.H0_H0 ;  /* 0x2000003cff3b7230 */ /* 0x100fe40000004100 */
[C---:B------:R-:W-:Y:S01]  /*75b0*/  FMUL R18, R38.reuse, R22 ;  /* 0x0000001626127220 */ /* 0x040fe20000400000 */
[C---:B------:R-:W-:Y:S01]  /*75c0*/  FFMA R14, R41.reuse, R55, R14 ;  /* 0x00000037290e7223 */ /* 0x040fe2000000000e */
[----:B------:R-:W-:Y:S02]  /*75d0*/  HADD2.F32 R60, -RZ, R60.H1_H1 ;  /* 0x3000003cff3c7230 */ /* 0x000fe40000004100 */
        /* <DEDUP_REMOVED lines=8> */
[C---:B------:R-:W-:Y:S01]  /*7660*/  FFMA R23, R41.reuse, R60, R23 ;  /* 0x0000003c29177223 */ /* 0x040fe20000000017 */
[C---:B------:R-:W-:Y:S01]  /*7670*/  FMUL R27, R38.reuse, R27 ;  /* 0x0000001b261b7220 */ /* 0x040fe20000400000 */
[C---:B------:R-:W-:Y:S01]  /*7680*/  FFMA R20, R41.reuse, R61, R20 ;  /* 0x0000003d29147223 */ /* 0x040fe20000000014 */
[C---:B------:R-:W-:Y:S01]  /*7690*/  FFMA R21, R41.reuse, R62, R21 ;  /* 0x0000003e29157223 */ /* 0x040fe20000000015 */
[--C-:B------:R-:W-:Y:S02]  /*76a0*/  HADD2.F32 R67, -RZ, R68.reuse.H0_H0 ;  /* 0x20000044ff437230 */ /* 0x100fe40000004100 */
[----:B------:R-:W-:Y:S01]  /*76b0*/  FFMA R22, R41, R63, R22 ;  /* 0x0000003f29167223 */ /* 0x000fe20000000016 */
[----:B------:R-:W-:Y:S02]  /*76c0*/  HADD2.F32 R68, -RZ, R68.H1_H1 ;  /* 0x30000044ff447230 */ /* 0x000fe40000004100 */
[C---:B------:R-:W-:Y:S01]  /*76d0*/  FMUL R26, R38.reuse, R30 ;  /* 0x0000001e261a7220 */ /* 0x040fe20000400000 */
[----:B------:R-:W-:Y:S01]  /*76e0*/  F2FP.SATFINITE.E5M2.F32.PACK_AB_MERGE_C R107, R15, R10, RZ ;  /* 0x0000000a0f6b723e */ /* 0x000fe200048060ff */
        /* <DEDUP_REMOVED lines=8> */
[----:B------:R-:W-:Y:S01]  /*7770*/  F2FP.SATFINITE.E5M2.F32.PACK_AB_MERGE_C R106, R9, R8, R107 ;  /* 0x00000008096a723e */ /* 0x000fe2000480606b */
[----:B------:R-:W-:Y:S01]  /*7780*/  FFMA R31, R41, R68, R31 ;  /* 0x00000044291f7223 */ /* 0x000fe2000000001f */
[----:B------:R-:W-:Y:S01]  /*7790*/  FMUL R35, R38, R35 ;  /* 0x0000002326237220 */ /* 0x000fe20000400000 */
[----:B------:R-:W-:Y:S01]  /*77a0*/  F2FP.SATFINITE.E5M2.F32.PACK_AB_MERGE_C R107, R19, R14, RZ ;  /* 0x0000000e136b723e */ /* 0x000fe200048060ff */
[C---:B------:R-:W-:Y:S01]  /*77b0*/  FFMA R28, R41.reuse, R69, R28 ;  /* 0x00000045291c7223 */ /* 0x040fe2000000001c */
[C---:B------:R-:W-:Y:S01]  /*77c0*/  FFMA R29, R41.reuse, R70, R29 ;  /* 0x00000046291d7223 */ /* 0x040fe2000000001d */
[C---:B------:R-:W-:Y:S01]  /*77d0*/  FFMA R30, R41.reuse, R43, R30 ;  /* 0x0000002b291e7223 */ /* 0x040fe2000000001e */
[----:B------:R-:W-:Y:S01]  /*77e0*/  FFMA R35, R41, R40, R35 ;  /* 0x0000002829237223 */ /* 0x000fe20000000023 */
        /* <DEDUP_REMOVED lines=21> */
[----:B------:R-:W-:Y:S02]  /*7940*/  UIADD3 UR4, UP0, UPT, UR62, 0x680, URZ ;  /* 0x000006803e047890 */ /* 0x000fe4000ff1e0ff */
[----:B------:R-:W-:Y:S02]  /*7950*/  UIADD3 UR9, UPT, UPT, UR49, 0x40, URZ ;  /* 0x0000004031097890 */ /* 0x000fe4000fffe0ff */
[----:B------:R-:W-:Y:S02]  /*7960*/  UIADD3 UR8, UPT, UPT, UR44, 0x5200, URZ ;  /* 0x000052002c087890 */ /* 0x000fe4000fffe0ff */
[----:B------:R-:W-:Y:S01]  /*7970*/  UIADD3.X UR5, UPT, UPT, URZ, UR63, URZ, UP0, !UPT ;  /* 0x0000003fff057290 */ /* 0x000fe200087fe4ff */
[----:B------:R-:W-:Y:S01]  /*7980*/  UMOV UR10, UR50 ;  /* 0x00000032000a7c82 */ /* 0x000fe20008000000 */
[----:B------:R-:W-:Y:S07]  /*7990*/  UMOV UR11, UR36 ;  /* 0x00000024000b7c82 */ /* 0x000fee0008000000 */
[----:B------:R2:W-:Y:S01]  /*79a0*/  UTMASTG.3D [UR8], [UR4] ;  /* 0x00000008040073b5 */ /* 0x0005e20008010000 */
[----:B------:R0:W-:Y:S01]  /*79b0*/  UTMACMDFLUSH ;  /* 0x00000000000079b7 */ /* 0x0001e20000000000 */
[----:B--2---:R-:W-:Y:S04]  /*79c0*/  DEPBAR.LE SB0, 0x1 ;  /* 0x000080400000791a */ /* 0x004fe80000000000 */
.L_x_113:
[----:B------:R-:W-:Y:S05]  /*79d0*/  BSYNC.RECONVERGENT B0 ;  /* 0x0000000000007941 */ /* 0x000fea0003800200 */
.L_x_112:
        /* <DEDUP_REMOVED lines=16> */
.L_x_117:
[----:B------:R-:W-:Y:S05]  /*7ae0*/  BSYNC B0 ;  /* 0x0000000000007941 */ /* 0x000fea0003800000 */
.L_x_116:
        /* <DEDUP_REMOVED lines=17> */
.L_x_115:
[----:B------:R-:W-:Y:S05]  /*7c00*/  BSYNC B1 ;  /* 0x0000000000017941 */ /* 0x000fea0003800000 */
.L_x_114:
        /* <DEDUP_REMOVED lines=21> */
.L_x_119:
        /* <DEDUP_REMOVED lines=18> */
[----:B------:R-:W-:Y:S01]  /*7e80*/  ISETP.NE.AND P6, PT, R102, RZ, PT ;  /* 0x000000ff6600720c */ /* 0x000fe20003fc5270 */
[--C-:B------:R-:W-:Y:S01]  /*7e90*/  HADD2.F32 R49, -RZ, R50.reuse.H0_H0 ;  /* 0x20000032ff317230 */ /* 0x100fe20000004100 */
[----:B----4-:R-:W-:Y:S01]  /*7ea0*/  F2FP.F16.E5M2.UNPACK_B R58, R76 ;  /* 0x0000004cff3a723e */ /* 0x010fe200020004ff */
[----:B------:R-:W-:Y:S01]  /*7eb0*/  HADD2.F32 R50, -RZ, R50.H1_H1 ;  /* 0x30000032ff327230 */ /* 0x000fe20000004100 */
[----:B------:R-:W-:Y:S01]  /*7ec0*/  F2FP.F16.E5M2.UNPACK_B R62, R77 ;  /* 0x0000004dff3e723e */ /* 0x000fe200020004ff */
[--C-:B------:R-:W-:Y:S01]  /*7ed0*/  HADD2.F32 R53, -RZ, R54.reuse.H0_H0 ;  /* 0x20000036ff357230 */ /* 0x100fe20000004100 */
[----:B------:R-:W-:Y:S01]  /*7ee0*/  F2FP.F16.E5M2.UNPACK_B R66, R78 ;  /* 0x0000004eff42723e */ /* 0x000fe200020004ff */
[----:B------:R-:W-:Y:S01]  /*7ef0*/  HADD2.F32 R54, -RZ, R54.H1_H1 ;  /* 0x30000036ff367230 */ /* 0x000fe20000004100 */
[----:B------:R-:W-:Y:S01]  /*7f00*/  F2FP.F16.E5M2.UNPACK_B R70, R79 ;  /* 0x0000004fff46723e */ /* 0x000fe200020004ff */
[--C-:B------:R-:W-:Y:S01]  /*7f10*/  HADD2.F32 R57, -RZ, R58.reuse.H0_H0 ;  /* 0x2000003aff397230 */ /* 0x100fe20000004100 */
[----:B------:R-:W-:Y:S01]  /*7f20*/  F2FP.F16.E5M2.UNPACK_B R56, R75.H1 ;  /* 0x0000004bff38723e */ /* 0x000fe200030004ff */
[----:B------:R-:W-:Y:S01]  /*7f30*/  HADD2.F32 R58, -RZ, R58.H1_H1 ;  /* 0x3000003aff3a7230 */ /* 0x000fe20000004100 */
[----:B------:R-:W-:Y:S01]  /*7f40*/  F2FP.F16.E5M2.UNPACK_B R60, R76.H1 ;  /* 0x0000004cff3c723e */ /* 0x000fe200030004ff */
[--C-:B------:R-:W-:Y:S01]  /*7f50*/  HADD2.F32 R61, -RZ, R62.reuse.H0_H0 ;  /* 0x2000003eff3d7230 */ /* 0x100fe20000004100 */
[----:B------:R-:W-:Y:S01]  /*7f60*/  F2FP.F16.E5M2.UNPACK_B R64, R77.H1 ;  /* 0x0000004dff40723e */ /* 0x000fe200030004ff */
[----:B------:R-:W-:Y:S01]  /*7f70*/  HADD2.F32 R62, -RZ, R62.H1_H1 ;  /* 0x3000003eff3e7230 */ /* 0x000fe20000004100 */
[----:B------:R-:W-:Y:S01]  /*7f80*/  F2FP.F16.E5M2.UNPACK_B R68, R78.H1 ;  /* 0x0000004eff44723e */ /* 0x000fe200030004ff */
        /* <DEDUP_REMOVED lines=112> */
[----:B------:R-:W-:Y:S02]  /*8690*/  UIADD3 UR4, UPT, UPT, UR44, 0x4200, URZ ;  /* 0x000042002c047890 */ /* 0x000fe4000fffe0ff */
[----:B------:R-:W-:Y:S01]  /*86a0*/  UIADD3 UR9, UPT, UPT, UR49, 0x80, URZ ;  /* 0x0000008031097890 */ /* 0x000fe2000fffe0ff */
[----:B------:R-:W-:Y:S01]  /*86b0*/  UMOV UR10, UR50 ;  /* 0x00000032000a7c82 */ /* 0x000fe20008000000 */
[----:B------:R-:W-:Y:S02]  /*86c0*/  UMOV UR11, UR36 ;  /* 0x00000024000b7c82 */ /* 0x000fe40008000000 */
        /* <DEDUP_REMOVED lines=8> */
.L_x_121:
[----:B------:R-:W-:Y:S05]  /*8750*/  BSYNC.RECONVERGENT B0 ;  /* 0x0000000000007941 */ /* 0x000fea0003800200 */
.L_x_120:
        /* <DEDUP_REMOVED lines=16> */
.L_x_125:
[----:B------:R-:W-:Y:S05]  /*8860*/  BSYNC B0 ;  /* 0x0000000000007941 */ /* 0x000fea0003800000 */
.L_x_124:
        /* <DEDUP_REMOVED lines=17> */
.L_x_123:
[----:B------:R-:W-:Y:S05]  /*8980*/  BSYNC B1 ;  /* 0x0000000000017941 */ /* 0x000fea0003800000 */
.L_x_122:
        /* <DEDUP_REMOVED lines=21> */
.L_x_127:
[----:B------:R-:W-:Y:S01]  /*8ae0*/  ISETP.NE.AND P0, PT, R97, RZ, PT ;  /* 0x000000ff6100720c */ /* 0x000fe20003f05270 */
[----:B------:R-:W-:Y:S05]  /*8af0*/  WARPSYNC.ALL ;  /* 0x0000000000007948 */ /* 0x000fea0003800000 */
[----:B------:R-:W-:Y:S01]  /*8b00*/  R2UR UR4, R39 ;  /* 0x00000000270472ca */ /* 0x000fe200000e0000 */
[----:B------:R-:W2:Y:S01]  /*8b10*/  S2UR UR6, SR_CgaCtaId ;  /* 0x00000000000679c3 */ /* 0x000ea20000008800 */
[-C--:B------:R-:W-:Y:S01]  /*8b20*/  F2FP.F16.E5M2.UNPACK_B R42, R72.reuse ;  /* 0x00000048ff2a723e */ /* 0x080fe200020004ff */
[----:B------:R-:W-:Y:S01]  /*8b30*/  BSSY.RECONVERGENT B0, `(.L_x_128) ;  /* 0x000009b000007945 */ /* 0x000fe20003800200 */
[----:B------:R-:W-:Y:S02]  /*8b40*/  F2FP.F16.E5M2.UNPACK_B R72, R72.H1 ;  /* 0x00000048ff48723e */ /* 0x000fe400030004ff */
[-C--:B------:R-:W-:Y:S01]  /*8b50*/  F2FP.F16.E5M2.UNPACK_B R46, R73.reuse ;  /* 0x00000049ff2e723e */ /* 0x080fe200020004ff */
[--C-:B------:R-:W-:Y:S01]  /*8b60*/  HADD2.F32 R40, -RZ, R42.reuse.H0_H0 ;  /* 0x2000002aff287230 */ /* 0x100fe20000004100 */
[----:B------:R-:W-:Y:S01]  /*8b70*/  F2FP.F16.E5M2.UNPACK_B R73, R73.H1 ;  /* 0x00000049ff49723e */ /* 0x000fe200030004ff */
[----:B------:R-:W-:Y:S01]  /*8b80*/  HADD2.F32 R42, -RZ, R42.H1_H1 ;  /* 0x3000002aff2a7230 */ /* 0x000fe20000004100 */
[-C--:B------:R-:W-:Y:S01]  /*8b90*/  F2FP.F16.E5M2.UNPACK_B R50, R74.reuse ;  /* 0x0000004aff32723e */ /* 0x080fe200020004ff */
[----:B------:R-:W-:Y:S01]  /*8ba0*/  HADD2.F32 R43, -RZ, R72.H0_H0 ;  /* 0x20000048ff2b7230 */ /* 0x000fe20000004100 */
[----:B------:R-:W-:Y:S01]  /*8bb0*/  F2FP.F16.E5M2.UNPACK_B R74, R74.H1 ;  /* 0x0000004aff4a723e */ /* 0x000fe200030004ff */
[----:B------:R-:W-:Y:S01]  /*8bc0*/  LDTM.16dp32bit_t0_t15.x32 R4, tmem[UR4+0xc0] ;  /* 0x0000c004000479ee */ /* 0x000fe20008a80000 */
[----:B------:R-:W3:Y:S01]  /*8bd0*/  LDTM.16dp32bit_t16_t31.x32 R4, tmem[UR4+0xe0] ;  /* 0x0000e004000479ee */ /* 0x000ee20008aa0000 */
[----:B------:R-:W-:Y:S01]  /*8be0*/  NOP ;  /* 0x0000000000007918 */ /* 0x000fe20000000000 */
[--C-:B------:R-:W-:Y:S01]  /*8bf0*/  HADD2.F32 R45, -RZ, R46.reuse.H0_H0 ;  /* 0x2000002eff2d7230 */ /* 0x100fe20000004100 */
[----:B------:R-:W-:Y:S01]  /*8c00*/  R2UR UR5, R71 ;  /* 0x00000000470572ca */ /* 0x000fe200000e0000 */
[----:B------:R-:W-:Y:S01]  /*8c10*/  HADD2.F32 R46, -RZ, R46.H1_H1 ;  /* 0x3000002eff2e7230 */ /* 0x000fe20000004100 */
[----:B------:R-:W-:Y:S01]  /*8c20*/  F2FP.F16.E5M2.UNPACK_B R54, R75 ;  /* 0x0000004bff36723e */ /* 0x000fe200020004ff */
        /* <DEDUP_REMOVED lines=10> */
[----:B------:R-:W-:Y:S01]  /*8cd0*/  UIADD3 UR4, UPT, UPT, UR5, 0xc0, URZ ;  /* 0x000000c005047890 */ /* 0x000fe2000fffe0ff */
[----:B------:R-:W-:Y:S01]  /*8ce0*/  HADD2.F32 R59, -RZ, R58.H1_H1 ;  /* 0x3000003aff3b7230 */ /* 0x000fe20000004100 */
[----:B------:R-:W-:Y:S01]  /*8cf0*/  F2FP.F16.E5M2.UNPACK_B R76, R76.H1 ;  /* 0x0000004cff4c723e */ /* 0x000fe200030004ff */
[--C-:B------:R-:W-:Y:S01]  /*8d00*/  HADD2.F32 R60, -RZ, R62.reuse.H0_H0 ;  /* 0x2000003eff3c7230 */ /* 0x100fe20000004100 */
[----:B------:R-:W-:Y:S01]  /*8d10*/  F2FP.F16.E5M2.UNPACK_B R77, R77.H1 ;  /* 0x0000004dff4d723e */ /* 0x000fe200030004ff */
[----:B------:R-:W-:Y:S01]  /*8d20*/  HADD2.F32 R63, -RZ, R62.H1_H1 ;  /* 0x3000003eff3f7230 */ /* 0x000fe20000004100 */
[----:B------:R-:W-:Y:S01]  /*8d30*/  F2FP.F16.E5M2.UNPACK_B R78, R78.H1 ;  /* 0x0000004eff4e723e */ /* 0x000fe200030004ff */
[--C-:B------:R-:W-:Y:S01]  /*8d40*/  HADD2.F32 R64, -RZ, R66.reuse.H0_H0 ;  /* 0x20000042ff407230 */ /* 0x100fe20000004100 */
[----:B--2---:R-:W-:Y:S01]  /*8d50*/  UPRMT UR4, UR6, 0x654, UR4 ;  /* 0x0000065406047896 */ /* 0x004fe20008000004 */
        /* <DEDUP_REMOVED lines=8> */
[----:B------:R-:W-:Y:S01]  /*8de0*/  SYNCS.ARRIVE.TRANS64.RED.A1T0 RZ, [UR4], RZ ;  /* 0x000000ffffff79a7 */ /* 0x000fe20008100404 */
[C---:B------:R-:W-:Y:S01]  /*8df0*/  FMUL R16, R38.reuse, R16 ;  /* 0x0000001026107220 */ /* 0x040fe20000400000 */
[C---:B------:R-:W-:Y:S01]  /*8e00*/  FMUL R17, R38.reuse, R17 ;  /* 0x0000001126117220 */ /* 0x040fe20000400000 */
[C---:B------:R-:W-:Y:S01]  /*8e10*/  FMUL R0, R38.reuse, R20 ;  /* 0x0000001426007220 */ /* 0x040fe20000400000 */
[C---:B------:R-:W-:Y:S01]  /*8e20*/  FMUL R2, R38.reuse, R21 ;  /* 0x0000001526027220 */ /* 0x040fe20000400000 */
[C---:B------:R-:W-:Y:S01]  /*8e30*/  FMUL R20, R38.reuse, R25 ;  /* 0x0000001926147220 */ /* 0x040fe20000400000 */
[----:B------:R-:W-:Y:S02]  /*8e40*/  HADD2.F32 R67, -RZ, R66.H1_H1 ;  /* 0x30000042ff437230 */ /* 0x000fe40000004100 */
[C---:B------:R-:W-:Y:S01]  /*8e50*/  FMUL R6, R38.reuse, R6 ;  /* 0x0000000626067220 */ /* 0x040fe20000400000 */
[----:B------:R-:W-:Y:S02]  /*8e60*/  HADD2.F32 R44, -RZ, R72.H1_H1 ;  /* 0x30000048ff2c7230 */ /* 0x000fe40000004100 */
[C---:B------:R-:W-:Y:S01]  /*8e70*/  FMUL R7, R38.reuse, R7 ;  /* 0x0000000726077220 */ /* 0x040fe20000400000 */
[--C-:B------:R-:W-:Y:S02]  /*8e80*/  HADD2.F32 R47, -RZ, R73.reuse.H0_H0 ;  /* 0x20000049ff2f7230 */ /* 0x100fe40000004100 */
[C---:B------:R-:W-:Y:S01]  /*8e90*/  FFMA R6, R41.reuse, R43, R6 ;  /* 0x0000002b29067223 */ /* 0x040fe20000000006 */
[--C-:B------:R-:W-:Y:S02]  /*8ea0*/  HADD2.F32 R40, -RZ, R68.reuse.H0_H0 ;  /* 0x20000044ff287230 */ /* 0x100fe40000004100 */
[C---:B------:R-:W-:Y:S01]  /*8eb0*/  FFMA R7, R41.reuse, R44, R7 ;  /* 0x0000002c29077223 */ /* 0x040fe20000000007 */
[C---:B------:R-:W-:Y:S01]  /*8ec0*/  FFMA R8, R41.reuse, R45, R8 ;  /* 0x0000002d29087223 */ /* 0x040fe20000000008 */
[----:B------:R-:W-:Y:S01]  /*8ed0*/  FFMA R9, R41, R46, R9 ;  /* 0x0000002e29097223 */ /* 0x000fe20000000009 */
[----:B------:R-:W-:Y:S02]  /*8ee0*/  HADD2.F32 R43, -RZ, R68.H1_H1 ;  /* 0x30000044ff2b7230 */ /* 0x000fe40000004100 */
[C---:B------:R-:W-:Y:S01]  /*8ef0*/  FMUL R10, R38.reuse, R10 ;  /* 0x0000000a260a7220 */ /* 0x040fe20000400000 */
[----:B------:R-:W-:Y:S01]  /*8f00*/  HADD2.F32 R48, -RZ, R73.H1_H1 ;  /* 0x30000049ff307230 */ /* 0x000fe20000004100 */
[----:B------:R-:W-:Y:S01]  /*8f10*/  F2FP.SATFINITE.E5M2.F32.PACK_AB_MERGE_C R100, R7, R6, RZ ;  /* 0x000000060764723e */ /* 0x000fe200048060ff */
[C---:B------:R-:W-:Y:S01]  /*8f20*/  FMUL R7, R38.reuse, R24 ;  /* 0x0000001826077220 */ /* 0x040fe20000400000 */
[----:B------:R-:W-:Y:S01]  /*8f30*/  FFMA R10, R41, R47, R10 ;  /* 0x0000002f290a7223 */ /* 0x000fe2000000000a */
[C---:B------:R-:W-:Y:S01]  /*8f40*/  FMUL R24, R38.reuse, R29 ;  /* 0x0000001d26187220 */ /* 0x040fe20000400000 */
[----:B------:R-:W-:Y:S01]  /*8f50*/  F2FP.SATFINITE.E5M2.F32.PACK_AB_MERGE_C R100, R5, R4, R100 ;  /* 0x000000040564723e */ /* 0x000fe20004806064 */
[C---:B------:R-:W-:Y:S01]  /*8f60*/  FMUL R11, R38.reuse, R11 ;  /* 0x0000000b260b7220 */ /* 0x040fe20000400000 */
[--C-:B------:R-:W-:Y:S02]  /*8f70*/  HADD2.F32 R51, -RZ, R74.reuse.H0_H0 ;  /* 0x2000004aff337230 */ /* 0x100fe40000004100 */
[C---:B------:R-:W-:Y:S01]  /*8f80*/  FMUL R14, R38.reuse, R14 ;  /* 0x0000000e260e7220 */ /* 0x040fe20000400000 */
[----:B------:R-:W-:Y:S02]  /*8f90*/  HADD2.F32 R52, -RZ, R74.H1_H1 ;  /* 0x3000004aff347230 */ /* 0x000fe40000004100 */
[C---:B------:R-:W-:Y:S01]  /*8fa0*/  FFMA R11, R41.reuse, R48, R11 ;  /* 0x00000030290b7223 */ /* 0x040fe2000000000b */
[C---:B------:R-:W-:Y:S01]  /*8fb0*/  FFMA R12, R41.reuse, R49, R12 ;  /* 0x00000031290c7223 */ /* 0x040fe2000000000c */
[C---:B------:R-:W-:Y:S01]  /*8fc0*/  FFMA R13, R41.reuse, R50, R13 ;  /* 0x00000032290d7223 */ /* 0x040fe2000000000d */
[----:B------:R-:W-:Y:S01]  /*8fd0*/  FFMA R14, R41, R51, R14 ;  /* 0x00000033290e7223 */ /* 0x000fe2000000000e */
[C---:B------:R-:W-:Y:S01]  /*8fe0*/  FMUL R15, R38.reuse, R15 ;  /* 0x0000000f260f7220 */ /* 0x040fe20000400000 */
[--C-:B------:R-:W-:Y:S01]  /*8ff0*/  HADD2.F32 R55, -RZ, R75.reuse.H0_H0 ;  /* 0x2000004bff377230 */ /* 0x100fe20000004100 */
[----:B------:R-:W-:Y:S01]  /*9000*/  F2FP.SATFINITE.E5M2.F32.PACK_AB_MERGE_C R101, R11, R10, RZ ;  /* 0x0000000a0b65723e */ /* 0x000fe200048060ff */
[----:B------:R-:W-:Y:S02]  /*9010*/  HADD2.F32 R56, -RZ, R75.H1_H1 ;  /* 0x3000004bff387230 */ /* 0x000fe40000004100 */
[C---:B------:R-:W-:Y:S01]  /*9020*/  FFMA R15, R41.reuse, R52, R15 ;  /* 0x00000034290f7223 */ /* 0x040fe2000000000f */
[----:B------:R-:W-:Y:S01]  /*9030*/  FFMA R16, R41, R53, R16 ;  /* 0x0000003529107223 */ /* 0x000fe20000000010 */
[----:B------:R-:W-:Y:S01]  /*9040*/  F2FP.SATFINITE.E5M2.F32.PACK_AB_MERGE_C R101, R9, R8, R101 ;  /* 0x000000080965723e */ /* 0x000fe20004806065 */
[----:B------:R-:W-:Y:S01]  /*9050*/  FFMA R17, R41, R54, R17 ;  /* 0x0000003629117223 */ /* 0x000fe20000000011 */
[C---:B------:R-:W-:Y:S01]  /*9060*/  FMUL R18, R38.reuse, R18 ;  /* 0x0000001226127220 */ /* 0x040fe20000400000 */
[----:B------:R-:W-:Y:S01]  /*9070*/  F2FP.SATFINITE.E5M2.F32.PACK_AB_MERGE_C R102, R15, R14, RZ ;  /* 0x0000000e0f66723e */ /* 0x000fe200048060ff */
[C---:B------:R-:W-:Y:S01]  /*9080*/  FMUL R19, R38.reuse, R19 ;  /* 0x0000001326137220 */ /* 0x040fe20000400000 */
[--C-:B------:R-:W-:Y:S02]  /*9090*/  HADD2.F32 R58, -RZ, R76.reuse.H0_H0 ;  /* 0x2000004cff3a7230 */ /* 0x100fe40000004100 */
[----:B------:R-:W-:Y:S01]  /*90a0*/  FFMA R18, R41, R55, R18 ;  /* 0x0000003729127223 */ /* 0x000fe20000000012 */
[----:B------:R-:W-:Y:S01]  /*90b0*/  F2FP.SATFINITE.E5M2.F32.PACK_AB_MERGE_C R102, R13, R12, R102 ;  /* 0x0000000c0d66723e */ /* 0x000fe20004806066 */
[C---:B------:R-:W-:Y:S01]  /*90c0*/  FFMA R19, R41.reuse, R56, R19 ;  /* 0x0000003829137223 */ /* 0x040fe20000000013 */
[----:B------:R-:W-:Y:S02]  /*90d0*/  HADD2.F32 R61, -RZ, R76.H1_H1 ;  /* 0x3000004cff3d7230 */ /* 0x000fe40000004100 */
[C---:B------:R-:W-:Y:S01]  /*90e0*/  FMUL R3, R38.reuse, R22 ;  /* 0x0000001626037220 */ /* 0x040fe20000400000 */
        /* <DEDUP_REMOVED lines=10> */
[C---:B------:R-:W-:Y:S01]  /*9190*/  FMUL R23, R38.reuse, R28 ;  /* 0x0000001c26177220 */ /* 0x040fe20000400000 */
[----:B------:R-:W-:Y:S01]  /*91a0*/  F2FP.F16.E5M2.UNPACK_B R79, R79.H1 ;  /* 0x0000004fff4f723e */ /* 0x000fe200030004ff */
        /* <DEDUP_REMOVED lines=9> */
[C---:B------:R-:W-:Y:S01]  /*9240*/  FFMA R24, R41.reuse, R67, R24 ;  /* 0x0000004329187223 */ /* 0x040fe20000000018 */
[C---:B------:R-:W-:Y:S01]  /*9250*/  FMUL R28, R38.reuse, R33 ;  /* 0x00000021261c7220 */ /* 0x040fe20000400000 */
[--C-:B------:R-:W-:Y:S02]  /*9260*/  HADD2.F32 R42, -RZ, R79.reuse.H0_H0 ;  /* 0x2000004fff2a7230 */ /* 0x100fe40000004100 */
[C---:B------:R-:W-:Y:S01]  /*9270*/  FFMA R25, R41.reuse, R66, R25 ;  /* 0x0000004229197223 */ /* 0x040fe20000000019 */
[----:B------:R-:W-:Y:S02]  /*9280*/  HADD2.F32 R71, -RZ, R79.H1_H1 ;  /* 0x3000004fff477230 */ /* 0x000fe40000004100 */
[C---:B------:R-:W-:Y:S01]  /*9290*/  FMUL R29, R38.reuse, R34 ;  /* 0x00000022261d7220 */ /* 0x040fe20000400000 */
        /* <DEDUP_REMOVED lines=9> */
[----:B-1----:R-:W-:Y:S01]  /*9330*/  F2FP.SATFINITE.E5M2.F32.PACK_AB_MERGE_C R105, R22, R21, RZ ;  /* 0x000000151669723e */ /* 0x002fe200048060ff */
[----:B------:R1:W-:Y:S01]  /*9340*/  STS.128 [R84+UR44+0x5200], R100 ;  /* 0x0052006454007988 */ /* 0x0003e20008000c2c */
[----:B------:R-:W-:Y:S02]  /*9350*/  F2FP.SATFINITE.E5M2.F32.PACK_AB_MERGE_C R64, R26, R25, RZ ;  /* 0x000000191a40723e */ /* 0x000fe400048060ff */
[----:B------:R-:W-:Y:S02]  /*9360*/  F2FP.SATFINITE.E5M2.F32.PACK_AB_MERGE_C R67, R30, R29, RZ ;  /* 0x0000001d1e43723e */ /* 0x000fe400048060ff */
[----:B------:R-:W-:Y:S02]  /*9370*/  F2FP.SATFINITE.E5M2.F32.PACK_AB_MERGE_C R104, R2, R0, R3 ;  /* 0x000000000268723e */ /* 0x000fe40004806003 */
[----:B------:R-:W-:Y:S02]  /*9380*/  F2FP.SATFINITE.E5M2.F32.PACK_AB_MERGE_C R105, R20, R7, R105 ;  /* 0x000000071469723e */ /* 0x000fe40004806069 */
[----:B------:R-:W-:Y:S02]  /*9390*/  F2FP.SATFINITE.E5M2.F32.PACK_AB_MERGE_C R106, R24, R23, R64 ;  /* 0x00000017186a723e */ /* 0x000fe40004806040 */
[----:B------:R-:W-:Y:S02]  /*93a0*/  F2FP.SATFINITE.E5M2.F32.PACK_AB_MERGE_C R107, R28, R27, R67 ;  /* 0x0000001b1c6b723e */ /* 0x000fe40004806043 */
[----:B------:R-:W-:Y:S03]  /*93b0*/  IADD3 R36, PT, PT, R36, 0x1, RZ ;  /* 0x0000000124247810 */ /* 0x000fe60007ffe0ff */
        /* <DEDUP_REMOVED lines=18> */
.L_x_129:
[----:B------:R-:W-:Y:S05]  /*94e0*/  BSYNC.RECONVERGENT B0 ;  /* 0x0000000000007941 */ /* 0x000fea0003800200 */
.L_x_128:
[----:B------:R-:W-:Y:S01]  /*94f0*/  R2UR UR4, R87 ;  /* 0x00000000570472ca */ /* 0x000fe200000e0000 */
[----:B------:R-:W-:Y:S01]  /*9500*/  BAR.SYNC.DEFER_BLOCKING 0x1, 0x80 ;  /* 0x0042000000007b1d */ /* 0x000fe20000010000 */
[C---:B------:R-:W-:Y:S01]  /*9510*/  ISETP.NE.AND P0, PT, R89.reuse, 0x2, PT ;  /* 0x000000025900780c */ /* 0x040fe20003f05270 */
[----:B------:R-:W-:Y:S01]  /*9520*/  UISETP.NE.AND UP0, UPT, UR45, URZ, UPT ;  /* 0x000000ff2d00728c */ /* 0x000fe2000bf05270 */
[----:B------:R-:W-:Y:S01]  /*9530*/  ISETP.NE.AND P1, PT, R36, 0x4, PT ;  /* 0x000000042400780c */ /* 0x000fe20003f25270 */
[----:B------:R-:W-:Y:S01]  /*9540*/  UIADD3 UR31, UPT, UPT, UR37, UR59, URZ ;  /* 0x0000003b251f7290 */ /* 0x000fe2000fffe0ff */
[----:B------:R-:W-:Y:S02]  /*9550*/  SEL R5, RZ, 0x1, P0 ;  /* 0x00000001ff057807 */ /* 0x000fe40000000000 */
[----:B------:R-:W-:Y:S02]  /*9560*/  SEL R3, RZ, 0x1, P1 ;  /* 0x00000001ff037807 */ /* 0x000fe40000800000 */
[----:B------:R-:W-:Y:S02]  /*9570*/  LOP3.LUT R92, R92, R5, RZ, 0x3c, !PT ;  /* 0x000000055c5c7212 */ /* 0x000fe400078e3cff */
[----:B------:R-:W-:Y:S01]  /*9580*/  LOP3.LUT R94, R94, R3, RZ, 0x3c, !PT ;  /* 0x000000035e5e7212 */ /* 0x000fe200078e3cff */
[----:B------:R-:W-:Y:S01]  /*9590*/  UIADD3 UR30, UPT, UPT, UR38, UR4, URZ ;  /* 0x00000004261e7290 */ /* 0x000fe2000fffe0ff */
[----:B------:R-:W-:Y:S02]  /*95a0*/  SEL R89, R89, RZ, P0 ;  /* 0x000000ff59597207 */ /* 0x000fe40000000000 */
[----:B------:R-:W-:Y:S01]  /*95b0*/  SEL R36, R36, RZ, P1 ;  /* 0x000000ff24247207 */ /* 0x000fe20000800000 */
[----:B------:R-:W-:Y:S01]  /*95c0*/  UMOV UR36, UR58 ;  /* 0x0000003a00247c82 */ /* 0x000fe20008000000 */
[----:B------:R-:W-:Y:S07]  /*95d0*/  BRA.U UP0, `(.L_x_130) ;  /* 0xffffffb900e07547 */ /* 0x000fee000b83ffff */
[----:B------:R-:W-:Y:S05]  /*95e0*/  EXIT ;  /* 0x000000000000794d */ /* 0x000fea0003800000 */
.L_x_24:
[----:B-1----:R1:W3:Y:S02]  /*95f0*/  SYNCS.PHASECHK.TRANS64.TRYWAIT P0, [R0+URZ+0xf0], R3 ;  /* 0x0000f003000075a7 */ /* 0x0022e400080011ff */
[----:B---3--:R-:W-:Y:S05]  /*9600*/  @!P0 NANOSLEEP.SYNCS 0x989680 ;  /* 0x009896800000895d */ /* 0x008fea0003900000 */
[----:B------:R-:W3:Y:S02]  /*9610*/  @!P0 SYNCS.PHASECHK.TRANS64 P0, [R0+URZ+0xf0], R3 ;  /* 0x0000f003000085a7 */ /* 0x000ee400080010ff */
[----:B---3--:R-:W-:Y:S05]  /*9620*/  @!P0 BRA `(.L_x_24) ;  /* 0xfffffffc00f08947 */ /* 0x008fea000383ffff */
[----:B------:R-:W-:Y:S05]  /*9630*/  BRA `(.L_x_131) ;  /* 0xffffff8000907947 */ /* 0x000fea000383ffff */
.L_x_27:
[----:B-1----:R-:W-:-:S07]  /*9640*/  MOV R0, UR33 ;  /* 0x0000002100007c02 */ /* 0x002fce0008000f00 */
.L_x_132:
[----:B-1----:R1:W3:Y:S02]  /*9650*/  SYNCS.PHASECHK.TRANS64.TRYWAIT P0, [R0+URZ+0x18], R3 ;  /* 0x00001803000075a7 */ /* 0x0022e400080011ff */
[----:B---3--:R-:W-:Y:S05]  /*9660*/  @!P0 NANOSLEEP.SYNCS 0x989680 ;  /* 0x009896800000895d */ /* 0x008fea0003900000 */
[----:B------:R-:W3:Y:S02]  /*9670*/  @!P0 SYNCS.PHASECHK.TRANS64 P0, [R0+URZ+0x18], R3 ;  /* 0x00001803000085a7 */ /* 0x000ee400080010ff */
[----:B---3--:R-:W-:Y:S05]  /*9680*/  @!P0 BRA `(.L_x_132) ;  /* 0xfffffffc00f08947 */ /* 0x008fea000383ffff */
[----:B------:R-:W-:Y:S05]  /*9690*/  BRA `(.L_x_26) ;  /* 0xffffff8000d07947 */ /* 0x000fea000383ffff */
.L_x_34:
[----:B-1----:R-:W-:-:S07]  /*96a0*/  MOV R0, UR9 ;  /* 0x0000000900007c02 */ /* 0x002fce0008000f00 */
.L_x_133:
[----:B-1----:R1:W3:Y:S02]  /*96b0*/  SYNCS.PHASECHK.TRANS64.TRYWAIT P0, [R0+URZ+0x18], R3 ;  /* 0x00001803000075a7 */ /* 0x0022e400080011ff */
[----:B---3--:R-:W-:Y:S05]  /*96c0*/  @!P0 NANOSLEEP.SYNCS 0x989680 ;  /* 0x009896800000895d */ /* 0x008fea0003900000 */
[----:B------:R-:W3:Y:S02]  /*96d0*/  @!P0 SYNCS.PHASECHK.TRANS64 P0, [R0+URZ+0x18], R3 ;  /* 0x00001803000085a7 */ /* 0x000ee400080010ff */
[----:B---3--:R-:W-:Y:S05]  /*96e0*/  @!P0 BRA `(.L_x_133) ;  /* 0xfffffffc00f08947 */ /* 0x008fea000383ffff */
[----:B------:R-:W-:Y:S05]  /*96f0*/  BRA `(.L_x_33) ;  /* 0xffffff84008c7947 */ /* 0x000fea000383ffff */
.L_x_39:
[----:B-1----:R1:W3:Y:S02]  /*9700*/  SYNCS.PHASECHK.TRANS64.TRYWAIT P0, [R3+URZ+0x80], R0 ;  /* 0x00008000030075a7 */ /* 0x0022e400080011ff */
[----:B---3--:R-:W-:Y:S05]  /*9710*/  @!P0 NANOSLEEP.SYNCS 0x989680 ;  /* 0x009896800000895d */ /* 0x008fea0003900000 */
[----:B------:R-:W3:Y:S02]  /*9720*/  @!P0 SYNCS.PHASECHK.TRANS64 P0, [R3+URZ+0x80], R0 ;  /* 0x00008000030085a7 */ /* 0x000ee400080010ff */
[----:B---3--:R-:W-:Y:S05]  /*9730*/  @!P0 BRA `(.L_x_39) ;  /* 0xfffffffc00f08947 */ /* 0x008fea000383ffff */
[----:B------:R-:W-:Y:S05]  /*9740*/  BRA `(.L_x_134) ;  /* 0xffffff88002c7947 */ /* 0x000fea000383ffff */
.L_x_43:
[----:B-1----:R-:W-:-:S07]  /*9750*/  MOV R0, UR4 ;  /* 0x0000000400007c02 */ /* 0x002fce0008000f00 */
.L_x_135:
[----:B-1----:R1:W3:Y:S02]  /*9760*/  SYNCS.PHASECHK.TRANS64.TRYWAIT P0, [R0+URZ], R3 ;  /* 0x00000003000075a7 */ /* 0x0022e400080011ff */
[----:B---3--:R-:W-:Y:S05]  /*9770*/  @!P0 NANOSLEEP.SYNCS 0x989680 ;  /* 0x009896800000895d */ /* 0x008fea0003900000 */
[----:B------:R-:W3:Y:S02]  /*9780*/  @!P0 SYNCS.PHASECHK.TRANS64 P0, [R0+URZ], R3 ;  /* 0x00000003000085a7 */ /* 0x000ee400080010ff */
[----:B---3--:R-:W-:Y:S05]  /*9790*/  @!P0 BRA `(.L_x_135) ;  /* 0xfffffffc00f08947 */ /* 0x008fea000383ffff */
[----:B------:R-:W-:Y:S05]  /*97a0*/  BRA `(.L_x_136) ;  /* 0xffffff8c00d47947 */ /* 0x000fea000383ffff */
.L_x_44:
[----:B------:R-:W-:-:S07]  /*97b0*/  MOV R0, UR5 ;  /* 0x0000000500007c02 */ /* 0x000fce0008000f00 */
.L_x_137:
[----:B-1----:R1:W3:Y:S02]  /*97c0*/  SYNCS.PHASECHK.TRANS64.TRYWAIT P0, [R0+URZ], R3 ;  /* 0x00000003000075a7 */ /* 0x0022e400080011ff */
[----:B---3--:R-:W-:Y:S05]  /*97d0*/  @!P0 NANOSLEEP.SYNCS 0x989680 ;  /* 0x009896800000895d */ /* 0x008fea0003900000 */
[----:B------:R-:W3:Y:S02]  /*97e0*/  @!P0 SYNCS.PHASECHK.TRANS64 P0, [R0+URZ], R3 ;  /* 0x00000003000085a7 */ /* 0x000ee400080010ff */
[----:B---3--:R-:W-:Y:S05]  /*97f0*/  @!P0 BRA `(.L_x_137) ;  /* 0xfffffffc00f08947 */ /* 0x008fea000383ffff */
[----:B------:R-:W-:Y:S05]  /*9800*/  BRA `(.L_x_138) ;  /* 0xffffff8c00e07947 */ /* 0x000fea000383ffff */
.L_x_47:
[----:B--2---:R2:W3:Y:S02]  /*9810*/  SYNCS.PHASECHK.TRANS64.TRYWAIT P0, [R2+URZ+0xe0], R5 ;  /* 0x0000e005020075a7 */ /* 0x0044e400080011ff */
[----:B---3--:R-:W-:Y:S05]  /*9820*/  @!P0 NANOSLEEP.SYNCS 0x989680 ;  /* 0x009896800000895d */ /* 0x008fea0003900000 */
[----:B------:R-:W3:Y:S02]  /*9830*/  @!P0 SYNCS.PHASECHK.TRANS64 P0, [R2+URZ+0xe0], R5 ;  /* 0x0000e005020085a7 */ /* 0x000ee400080010ff */
[----:B---3--:R-:W-:Y:S05]  /*9840*/  @!P0 BRA `(.L_x_47) ;  /* 0xfffffffc00f08947 */ /* 0x008fea000383ffff */
[----:B------:R-:W-:Y:S05]  /*9850*/  BRA `(.L_x_139) ;  /* 0xffffff9000447947 */ /* 0x000fea000383ffff */
.L_x_48:
[----:B------:R-:W-:-:S07]  /*9860*/  MOV R2, UR4 ;  /* 0x0000000400027c02 */ /* 0x000fce0008000f00 */
.L_x_140:
[----:B--2---:R2:W3:Y:S02]  /*9870*/  SYNCS.PHASECHK.TRANS64.TRYWAIT P0, [R2+URZ+0x90], R5 ;  /* 0x00009005020075a7 */ /* 0x0044e400080011ff */
[----:B---3--:R-:W-:Y:S05]  /*9880*/  @!P0 NANOSLEEP.SYNCS 0x989680 ;  /* 0x009896800000895d */ /* 0x008fea0003900000 */
[----:B------:R-:W3:Y:S02]  /*9890*/  @!P0 SYNCS.PHASECHK.TRANS64 P0, [R2+URZ+0x90], R5 ;  /* 0x00009005020085a7 */ /* 0x000ee400080010ff */
[----:B---3--:R-:W-:Y:S05]  /*98a0*/  @!P0 BRA `(.L_x_140) ;  /* 0xfffffffc00f08947 */ /* 0x008fea000383ffff */
[----:B------:R-:W-:Y:S05]  /*98b0*/  BRA `(.L_x_141) ;  /* 0xffffff9000547947 */ /* 0x000fea000383ffff */
.L_x_49:
[----:B--2---:R2:W3:Y:S02]  /*98c0*/  SYNCS.PHASECHK.TRANS64.TRYWAIT P1, [R2+URZ+0x80], R5 ;  /* 0x00008005020075a7 */ /* 0x0044e400080211ff */
[----:B---3--:R-:W-:Y:S05]  /*98d0*/  @!P1 NANOSLEEP.SYNCS 0x989680 ;  /* 0x009896800000995d */ /* 0x008fea0003900000 */
[----:B------:R-:W3:Y:S02]  /*98e0*/  @!P1 SYNCS.PHASECHK.TRANS64 P1, [R2+URZ+0x80], R5 ;  /* 0x00008005020095a7 */ /* 0x000ee400080210ff */
[----:B---3--:R-:W-:Y:S05]  /*98f0*/  @!P1 BRA `(.L_x_49) ;  /* 0xfffffffc00f09947 */ /* 0x008fea000383ffff */
[----:B------:R-:W-:Y:S05]  /*9900*/  BRA `(.L_x_142) ;  /* 0xffffff9000847947 */ /* 0x000fea000383ffff */
.L_x_52:
[----:B------:R-:W-:-:S07]  /*9910*/  MOV R0, UR4 ;  /* 0x0000000400007c02 */ /* 0x000fce0008000f00 */
.L_x_143:
[----:B--2---:R2:W3:Y:S02]  /*9920*/  SYNCS.PHASECHK.TRANS64.TRYWAIT P0, [R0+URZ+0x90], R3 ;  /* 0x00009003000075a7 */ /* 0x0044e400080011ff */
[----:B---3--:R-:W-:Y:S05]  /*9930*/  @!P0 NANOSLEEP.SYNCS 0x989680 ;  /* 0x009896800000895d */ /* 0x008fea0003900000 */
[----:B------:R-:W3:Y:S02]  /*9940*/  @!P0 SYNCS.PHASECHK.TRANS64 P0, [R0+URZ+0x90], R3 ;  /* 0x00009003000085a7 */ /* 0x000ee400080010ff */
[----:B---3--:R-:W-:Y:S05]  /*9950*/  @!P0 BRA `(.L_x_143) ;  /* 0xfffffffc00f08947 */ /* 0x008fea000383ffff */
[----:B------:R-:W-:Y:S05]  /*9960*/  BRA `(.L_x_51) ;  /* 0xffffff9000d87947 */ /* 0x000fea000383ffff */
.L_x_59:
[----:B-1----:R1:W2:Y:S02]  /*9970*/  SYNCS.PHASECHK.TRANS64.TRYWAIT P1, [R0+URZ+0x80], R5 ;  /* 0x00008005000075a7 */ /* 0x0022a400080211ff */
[----:B--2---:R-:W-:Y:S05]  /*9980*/  @!P1 NANOSLEEP.SYNCS 0x989680 ;  /* 0x009896800000995d */ /* 0x004fea0003900000 */
[----:B------:R-:W2:Y:S02]  /*9990*/  @!P1 SYNCS.PHASECHK.TRANS64 P1, [R0+URZ+0x80], R5 ;  /* 0x00008005000095a7 */ /* 0x000ea400080210ff */
[----:B--2---:R-:W-:Y:S05]  /*99a0*/  @!P1 BRA `(.L_x_59) ;  /* 0xfffffffc00f09947 */ /* 0x004fea000383ffff */
[----:B------:R-:W-:Y:S05]  /*99b0*/  BRA `(.L_x_144) ;  /* 0xffffff9800407947 */ /* 0x000fea000383ffff */
.L_x_60:
[----:B------:R-:W-:-:S07]  /*99c0*/  MOV R3, UR23 ;  /* 0x0000001700037c02 */ /* 0x000fce0008000f00 */
.L_x_145:
[----:B-1----:R1:W2:Y:S02]  /*99d0*/  SYNCS.PHASECHK.TRANS64.TRYWAIT P0, [R3+URZ+0xc0], R0 ;  /* 0x0000c000030075a7 */ /* 0x0022a400080011ff */
[----:B--2---:R-:W-:Y:S05]  /*99e0*/  @!P0 NANOSLEEP.SYNCS 0x989680 ;  /* 0x009896800000895d */ /* 0x004fea0003900000 */
[----:B------:R-:W2:Y:S02]  /*99f0*/  @!P0 SYNCS.PHASECHK.TRANS64 P0, [R3+URZ+0xc0], R0 ;  /* 0x0000c000030085a7 */ /* 0x000ea400080010ff */
[----:B--2---:R-:W-:Y:S05]  /*9a00*/  @!P0 BRA `(.L_x_145) ;  /* 0xfffffffc00f08947 */ /* 0x004fea000383ffff */
[----:B------:R-:W-:Y:S05]  /*9a10*/  BRA `(.L_x_146) ;  /* 0xffffff9800907947 */ /* 0x000fea000383ffff */
.L_x_63:
[----:B------:R-:W-:Y:S07]  /*9a20*/  MOV R0, UR5 ;  /* 0x0000000500007c02 */ /* 0x000fee0008000f00 */
.L_x_147:
[----:B-1----:R1:W2:Y:S02]  /*9a30*/  SYNCS.PHASECHK.TRANS64.TRYWAIT P0, [R0+URZ], R3 ;  /* 0x00000003000075a7 */ /* 0x0022a400080011ff */
[----:B--2---:R-:W-:Y:S05]  /*9a40*/  @!P0 NANOSLEEP.SYNCS 0x989680 ;  /* 0x009896800000895d */ /* 0x004fea0003900000 */
[----:B------:R-:W2:Y:S02]  /*9a50*/  @!P0 SYNCS.PHASECHK.TRANS64 P0, [R0+URZ], R3 ;  /* 0x00000003000085a7 */ /* 0x000ea400080010ff */
[----:B--2---:R-:W-:Y:S05]  /*9a60*/  @!P0 BRA `(.L_x_147) ;  /* 0xfffffffc00f08947 */ /* 0x004fea000383ffff */
[----:B------:R-:W-:Y:S05]  /*9a70*/  BRA `(.L_x_62) ;  /* 0xffffff9800ac7947 */ /* 0x000fea000383ffff */
.L_x_66:
[----:B------:R-:W-:-:S07]  /*9a80*/  MOV R0, UR4 ;  /* 0x0000000400007c02 */ /* 0x000fce0008000f00 */
.L_x_148:
[----:B--2---:R2:W4:Y:S02]  /*9a90*/  SYNCS.PHASECHK.TRANS64.TRYWAIT P0, [R0+URZ], R3 ;  /* 0x00000003000075a7 */ /* 0x00452400080011ff */
[----:B----4-:R-:W-:Y:S05]  /*9aa0*/  @!P0 NANOSLEEP.SYNCS 0x989680 ;  /* 0x009896800000895d */ /* 0x010fea0003900000 */
[----:B------:R-:W4:Y:S02]  /*9ab0*/  @!P0 SYNCS.PHASECHK.TRANS64 P0, [R0+URZ], R3 ;  /* 0x00000003000085a7 */ /* 0x000f2400080010ff */
[----:B----4-:R-:W-:Y:S05]  /*9ac0*/  @!P0 BRA `(.L_x_148) ;  /* 0xfffffffc00f08947 */ /* 0x010fea000383ffff */
[----:B------:R-:W-:Y:S05]  /*9ad0*/  BRA `(.L_x_149) ;  /* 0xffffff9c00607947 */ /* 0x000fea000383ffff */
.L_x_67:
[----:B------:R-:W-:-:S07]  /*9ae0*/  MOV R0, UR5 ;  /* 0x0000000500007c02 */ /* 0x000fce0008000f00 */
.L_x_150:
[----:B-1----:R1:W2:Y:S02]  /*9af0*/  SYNCS.PHASECHK.TRANS64.TRYWAIT P0, [R0+URZ], R3 ;  /* 0x00000003000075a7 */ /* 0x0022a400080011ff */
[----:B--2---:R-:W-:Y:S05]  /*9b00*/  @!P0 NANOSLEEP.SYNCS 0x989680 ;  /* 0x009896800000895d */ /* 0x004fea0003900000 */
[----:B------:R-:W2:Y:S02]  /*9b10*/  @!P0 SYNCS.PHASECHK.TRANS64 P0, [R0+URZ], R3 ;  /* 0x00000003000085a7 */ /* 0x000ea400080010ff */
[----:B--2---:R-:W-:Y:S05]  /*9b20*/  @!P0 BRA `(.L_x_150) ;  /* 0xfffffffc00f08947 */ /* 0x004fea000383ffff */
[----:B------:R-:W-:Y:S05]  /*9b30*/  BRA `(.L_x_151) ;  /* 0xffffff9c006c7947 */ /* 0x000fea000383ffff */
.L_x_68:
[----:B------:R-:W-:-:S07]  /*9b40*/  MOV R0, UR5 ;  /* 0x0000000500007c02 */ /* 0x000fce0008000f00 */
.L_x_152:
[----:B-1----:R1:W2:Y:S02]  /*9b50*/  SYNCS.PHASECHK.TRANS64.TRYWAIT P0, [R0+URZ], R3 ;  /* 0x00000003000075a7 */ /* 0x0022a400080011ff */
[----:B--2---:R-:W-:Y:S05]  /*9b60*/  @!P0 NANOSLEEP.SYNCS 0x989680 ;  /* 0x009896800000895d */ /* 0x004fea0003900000 */
[----:B------:R-:W2:Y:S02]  /*9b70*/  @!P0 SYNCS.PHASECHK.TRANS64 P0, [R0+URZ], R3 ;  /* 0x00000003000085a7 */ /* 0x000ea400080010ff */
[----:B--2---:R-:W-:Y:S05]  /*9b80*/  @!P0 BRA `(.L_x_152) ;  /* 0xfffffffc00f08947 */ /* 0x004fea000383ffff */
[----:B------:R-:W-:Y:S05]  /*9b90*/  BRA `(.L_x_153) ;  /* 0xffffff9c00787947 */ /* 0x000fea000383ffff */
.L_x_69:
[----:B------:R-:W-:-:S07]  /*9ba0*/  MOV R0, UR4 ;  /* 0x0000000400007c02 */ /* 0x000fce0008000f00 */
.L_x_154:
[----:B-1----:R1:W2:Y:S02]  /*9bb0*/  SYNCS.PHASECHK.TRANS64.TRYWAIT P0, [R0+URZ], R3 ;  /* 0x00000003000075a7 */ /* 0x0022a400080011ff */
[----:B--2---:R-:W-:Y:S05]  /*9bc0*/  @!P0 NANOSLEEP.SYNCS 0x989680 ;  /* 0x009896800000895d */ /* 0x004fea0003900000 */
[----:B------:R-:W2:Y:S02]  /*9bd0*/  @!P0 SYNCS.PHASECHK.TRANS64 P0, [R0+URZ], R3 ;  /* 0x00000003000085a7 */ /* 0x000ea400080010ff */
[----:B--2---:R-:W-:Y:S05]  /*9be0*/  @!P0 BRA `(.L_x_154) ;  /* 0xfffffffc00f08947 */ /* 0x004fea000383ffff */
[----:B------:R-:W-:Y:S05]  /*9bf0*/  BRA `(.L_x_155) ;  /* 0xffffff9c00847947 */ /* 0x000fea000383ffff */
.L_x_74:
[----:B-1----:R1:W2:Y:S02]  /*9c00*/  SYNCS.PHASECHK.TRANS64.TRYWAIT P0, [R8+URZ+0x80], R5 ;  /* 0x00008005080075a7 */ /* 0x0022a400080011ff */
[----:B--2---:R-:W-:Y:S05]  /*9c10*/  @!P0 NANOSLEEP.SYNCS 0x989680 ;  /* 0x009896800000895d */ /* 0x004fea0003900000 */
[----:B------:R-:W2:Y:S02]  /*9c20*/  @!P0 SYNCS.PHASECHK.TRANS64 P0, [R8+URZ+0x80], R5 ;  /* 0x00008005080085a7 */ /* 0x000ea400080010ff */
[----:B--2---:R-:W-:Y:S05]  /*9c30*/  @!P0 BRA `(.L_x_74) ;  /* 0xfffffffc00f08947 */ /* 0x004fea000383ffff */
[----:B------:R-:W-:Y:S05]  /*9c40*/  BRA `(.L_x_156) ;  /* 0xffffffa000c87947 */ /* 0x000fea000383ffff */
.L_x_77:
[----:B------:R-:W-:Y:S07]  /*9c50*/  MOV R0, UR21 ;  /* 0x0000001500007c02 */ /* 0x000fee0008000f00 */
.L_x_157:
[----:B-1----:R1:W2:Y:S02]  /*9c60*/  SYNCS.PHASECHK.TRANS64.TRYWAIT P1, [R0+URZ+0x78], R5 ;  /* 0x00007805000075a7 */ /* 0x0022a400080211ff */
[----:B--2---:R-:W-:Y:S05]  /*9c70*/  @!P1 NANOSLEEP.SYNCS 0x989680 ;  /* 0x009896800000995d */ /* 0x004fea0003900000 */
[----:B------:R-:W2:Y:S02]  /*9c80*/  @!P1 SYNCS.PHASECHK.TRANS64 P1, [R0+URZ+0x78], R5 ;  /* 0x00007805000095a7 */ /* 0x000ea400080210ff */
[----:B--2---:R-:W-:Y:S05]  /*9c90*/  @!P1 BRA `(.L_x_157) ;  /* 0xfffffffc00f09947 */ /* 0x004fea000383ffff */
[----:B------:R-:W-:Y:S05]  /*9ca0*/  BRA `(.L_x_76) ;  /* 0xffffffa800447947 */ /* 0x000fea000383ffff */
.L_x_80:
[----:B-1----:R-:W-:Y:S07]  /*9cb0*/  MOV R5, UR21 ;  /* 0x0000001500057c02 */ /* 0x002fee0008000f00 */
.L_x_158:
[----:B-1----:R1:W2:Y:S02]  /*9cc0*/  SYNCS.PHASECHK.TRANS64.TRYWAIT P0, [R5+URZ+0x50], R4 ;  /* 0x00005004050075a7 */ /* 0x0022a400080011ff */
[----:B--2---:R-:W-:Y:S05]  /*9cd0*/  @!P0 NANOSLEEP.SYNCS 0x989680 ;  /* 0x009896800000895d */ /* 0x004fea0003900000 */
[----:B------:R-:W2:Y:S02]  /*9ce0*/  @!P0 SYNCS.PHASECHK.TRANS64 P0, [R5+URZ+0x50], R4 ;  /* 0x00005004050085a7 */ /* 0x000ea400080010ff */
[----:B--2---:R-:W-:Y:S05]  /*9cf0*/  @!P0 BRA `(.L_x_158) ;  /* 0xfffffffc00f08947 */ /* 0x004fea000383ffff */
[----:B------:R-:W-:Y:S05]  /*9d00*/  BRA `(.L_x_159) ;  /* 0xffffffa8009c7947 */ /* 0x000fea000383ffff */
.L_x_81:
[----:B------:R-:W-:Y:S07]  /*9d10*/  MOV R5, UR21 ;  /* 0x0000001500057c02 */ /* 0x000fee0008000f00 */
.L_x_160:
[----:B-1----:R1:W2:Y:S02]  /*9d20*/  SYNCS.PHASECHK.TRANS64.TRYWAIT P0, [R5+URZ+0x58], R4 ;  /* 0x00005804050075a7 */ /* 0x0022a400080011ff */
[----:B--2---:R-:W-:Y:S05]  /*9d30*/  @!P0 NANOSLEEP.SYNCS 0x989680 ;  /* 0x009896800000895d */ /* 0x004fea0003900000 */
[----:B------:R-:W2:Y:S02]  /*9d40*/  @!P0 SYNCS.PHASECHK.TRANS64 P0, [R5+URZ+0x58], R4 ;  /* 0x00005804050085a7 */ /* 0x000ea400080010ff */
[----:B--2---:R-:W-:Y:S05]  /*9d50*/  @!P0 BRA `(.L_x_160) ;  /* 0xfffffffc00f08947 */ /* 0x004fea000383ffff */
[----:B------:R-:W-:Y:S05]  /*9d60*/  BRA `(.L_x_161) ;  /* 0xffffffa800d47947 */ /* 0x000fea000383ffff */
.L_x_82:
[----:B-1----:R-:W-:Y:S07]  /*9d70*/  MOV R5, UR21 ;  /* 0x0000001500057c02 */ /* 0x002fee0008000f00 */
.L_x_162:
[----:B-1----:R1:W2:Y:S02]  /*9d80*/  SYNCS.PHASECHK.TRANS64.TRYWAIT P0, [R5+URZ+0x60], R4 ;  /* 0x00006004050075a7 */ /* 0x0022a400080011ff */
[----:B--2---:R-:W-:Y:S05]  /*9d90*/  @!P0 NANOSLEEP.SYNCS 0x989680 ;  /* 0x009896800000895d */ /* 0x004fea0003900000 */
[----:B------:R-:W2:Y:S02]  /*9da0*/  @!P0 SYNCS.PHASECHK.TRANS64 P0, [R5+URZ+0x60], R4 ;  /* 0x00006004050085a7 */ /* 0x000ea400080010ff */
[----:B--2---:R-:W-:Y:S05]  /*9db0*/  @!P0 BRA `(.L_x_162) ;  /* 0xfffffffc00f08947 */ /* 0x004fea000383ffff */
[----:B------:R-:W-:Y:S05]  /*9dc0*/  BRA `(.L_x_163) ;  /* 0xffffffac00187947 */ /* 0x000fea000383ffff */
.L_x_83:
[----:B-1----:R-:W-:Y:S07]  /*9dd0*/  MOV R5, UR21 ;  /* 0x0000001500057c02 */ /* 0x002fee0008000f00 */
.L_x_164:
[----:B-1----:R1:W2:Y:S02]  /*9de0*/  SYNCS.PHASECHK.TRANS64.TRYWAIT P0, [R5+URZ+0x68], R4 ;  /* 0x00006804050075a7 */ /* 0x0022a400080011ff */
[----:B--2---:R-:W-:Y:S05]  /*9df0*/  @!P0 NANOSLEEP.SYNCS 0x989680 ;  /* 0x009896800000895d */ /* 0x004fea0003900000 */
[----:B------:R-:W2:Y:S02]  /*9e00*/  @!P0 SYNCS.PHASECHK.TRANS64 P0, [R5+URZ+0x68], R4 ;  /* 0x00006804050085a7 */ /* 0x000ea400080010ff */
[----:B--2---:R-:W-:Y:S05]  /*9e10*/  @!P0 BRA `(.L_x_164) ;  /* 0xfffffffc00f08947 */ /* 0x004fea000383ffff */
[----:B------:R-:W-:Y:S05]  /*9e20*/  BRA `(.L_x_165) ;  /* 0xffffffac00607947 */ /* 0x000fea000383ffff */
.L_x_85:
[----:B------:R-:W-:-:S07]  /*9e30*/  MOV R0, UR21 ;  /* 0x0000001500007c02 */ /* 0x000fce0008000f00 */
.L_x_166:
[----:B-1----:R1:W2:Y:S02]  /*9e40*/  SYNCS.PHASECHK.TRANS64.TRYWAIT P0, [R0+URZ+0x50], R3 ;  /* 0x00005003000075a7 */ /* 0x0022a400080011ff */
[----:B--2---:R-:W-:Y:S05]  /*9e50*/  @!P0 NANOSLEEP.SYNCS 0x989680 ;  /* 0x009896800000895d */ /* 0x004fea0003900000 */
[----:B------:R-:W2:Y:S02]  /*9e60*/  @!P0 SYNCS.PHASECHK.TRANS64 P0, [R0+URZ+0x50], R3 ;  /* 0x00005003000085a7 */ /* 0x000ea400080010ff */
[----:B--2---:R-:W-:Y:S05]  /*9e70*/  @!P0 BRA `(.L_x_166) ;  /* 0xfffffffc00f08947 */ /* 0x004fea000383ffff */
[----:B------:R-:W-:Y:S05]  /*9e80*/  BRA `(.L_x_167) ;  /* 0xffffffac00d47947 */ /* 0x000fea000383ffff */
.L_x_86:
[----:B-1----:R-:W-:-:S07]  /*9e90*/  MOV R0, UR21 ;  /* 0x0000001500007c02 */ /* 0x002fce0008000f00 */
.L_x_168:
[----:B-1----:R1:W2:Y:S02]  /*9ea0*/  SYNCS.PHASECHK.TRANS64.TRYWAIT P0, [R0+URZ+0x58], R3 ;  /* 0x00005803000075a7 */ /* 0x0022a400080011ff */
[----:B--2---:R-:W-:Y:S05]  /*9eb0*/  @!P0 NANOSLEEP.SYNCS 0x989680 ;  /* 0x009896800000895d */ /* 0x004fea0003900000 */
[----:B------:R-:W2:Y:S02]  /*9ec0*/  @!P0 SYNCS.PHASECHK.TRANS64 P0, [R0+URZ+0x58], R3 ;  /* 0x00005803000085a7 */ /* 0x000ea400080010ff */
[----:B--2---:R-:W-:Y:S05]  /*9ed0*/  @!P0 BRA `(.L_x_168) ;  /* 0xfffffffc00f08947 */ /* 0x004fea000383ffff */
[----:B------:R-:W-:Y:S05]  /*9ee0*/  BRA `(.L_x_169) ;  /* 0xffffffac00c47947 */ /* 0x000fea000383ffff */
.L_x_87:
[----:B-1----:R-:W-:-:S07]  /*9ef0*/  MOV R0, UR21 ;  /* 0x0000001500007c02 */ /* 0x002fce0008000f00 */
.L_x_170:
[----:B-1----:R1:W2:Y:S02]  /*9f00*/  SYNCS.PHASECHK.TRANS64.TRYWAIT P0, [R0+URZ+0x60], R3 ;  /* 0x00006003000075a7 */ /* 0x0022a400080011ff */
[----:B--2---:R-:W-:Y:S05]  /*9f10*/  @!P0 NANOSLEEP.SYNCS 0x989680 ;  /* 0x009896800000895d */ /* 0x004fea0003900000 */
[----:B------:R-:W2:Y:S02]  /*9f20*/  @!P0 SYNCS.PHASECHK.TRANS64 P0, [R0+URZ+0x60], R3 ;  /* 0x00006003000085a7 */ /* 0x000ea400080010ff */
[----:B--2---:R-:W-:Y:S05]  /*9f30*/  @!P0 BRA `(.L_x_170) ;  /* 0xfffffffc00f08947 */ /* 0x004fea000383ffff */
[----:B------:R-:W-:Y:S05]  /*9f40*/  BRA `(.L_x_171) ;  /* 0xffffffac00b47947 */ /* 0x000fea000383ffff */
.L_x_89:
[----:B-1----:R1:W2:Y:S02]  /*9f50*/  SYNCS.PHASECHK.TRANS64.TRYWAIT P0, [R3+URZ+0x80], R0 ;  /* 0x00008000030075a7 */ /* 0x0022a400080011ff */
[----:B--2---:R-:W-:Y:S05]  /*9f60*/  @!P0 NANOSLEEP.SYNCS 0x989680 ;  /* 0x009896800000895d */ /* 0x004fea0003900000 */
[----:B------:R-:W2:Y:S02]  /*9f70*/  @!P0 SYNCS.PHASECHK.TRANS64 P0, [R3+URZ+0x80], R0 ;  /* 0x00008000030085a7 */ /* 0x000ea400080010ff */
[----:B--2---:R-:W-:Y:S05]  /*9f80*/  @!P0 BRA `(.L_x_89) ;  /* 0xfffffffc00f08947 */ /* 0x004fea000383ffff */
[----:B------:R-:W-:Y:S05]  /*9f90*/  BRA `(.L_x_172) ;  /* 0xffffffb000847947 */ /* 0x000fea000383ffff */
.L_x_100:
[----:B--2---:R2:W1:Y:S02]  /*9fa0*/  SYNCS.PHASECHK.TRANS64.TRYWAIT P1, [R2+URZ+0x30], R3 ;  /* 0x00003003020075a7 */ /* 0x00446400080211ff */
[----:B-1----:R-:W-:Y:S05]  /*9fb0*/  @!P1 NANOSLEEP.SYNCS 0x989680 ;  /* 0x009896800000995d */ /* 0x002fea0003900000 */
[----:B------:R-:W1:Y:S02]  /*9fc0*/  @!P1 SYNCS.PHASECHK.TRANS64 P1, [R2+URZ+0x30], R3 ;  /* 0x00003003020095a7 */ /* 0x000e6400080210ff */
[----:B-1----:R-:W-:Y:S05]  /*9fd0*/  @!P1 BRA `(.L_x_100) ;  /* 0xfffffffc00f09947 */ /* 0x002fea000383ffff */
[----:B------:R-:W-:Y:S05]  /*9fe0*/  BRA `(.L_x_99) ;  /* 0xffffffbc00fc7947 */ /* 0x000fea000383ffff */
.L_x_102:
[----:B--2---:R2:W4:Y:S02]  /*9ff0*/  SYNCS.PHASECHK.TRANS64.TRYWAIT P0, [R71+URZ+0xa0], R4 ;  /* 0x0000a004470075a7 */ /* 0x00452400080011ff */
[----:B----4-:R-:W-:Y:S05]  /*a000*/  @!P0 NANOSLEEP.SYNCS 0x989680 ;  /* 0x009896800000895d */ /* 0x010fea0003900000 */
[----:B------:R-:W4:Y:S02]  /*a010*/  @!P0 SYNCS.PHASECHK.TRANS64 P0, [R71+URZ+0xa0], R4 ;  /* 0x0000a004470085a7 */ /* 0x000f2400080010ff */
[----:B----4-:R-:W-:Y:S05]  /*a020*/  @!P0 BRA `(.L_x_102) ;  /* 0xfffffffc00f08947 */ /* 0x010fea000383ffff */
[----:B------:R-:W-:Y:S05]  /*a030*/  BRA `(.L_x_101) ;  /* 0xffffffc0004c7947 */ /* 0x000fea000383ffff */
.L_x_110:
[----:B---3--:R3:W4:Y:S02]  /*a040*/  SYNCS.PHASECHK.TRANS64.TRYWAIT P0, [R112+URZ+0x30], R3 ;  /* 0x00003003700075a7 */ /* 0x00872400080011ff */
[----:B----4-:R-:W-:Y:S05]  /*a050*/  @!P0 NANOSLEEP.SYNCS 0x989680 ;  /* 0x009896800000895d */ /* 0x010fea0003900000 */
[----:B------:R-:W4:Y:S02]  /*a060*/  @!P0 SYNCS.PHASECHK.TRANS64 P0, [R112+URZ+0x30], R3 ;  /* 0x00003003700085a7 */ /* 0x000f2400080010ff */
[----:B----4-:R-:W-:Y:S05]  /*a070*/  @!P0 BRA `(.L_x_110) ;  /* 0xfffffffc00f08947 */ /* 0x010fea000383ffff */
[----:B------:R-:W-:Y:S05]  /*a080*/  BRA `(.L_x_109) ;  /* 0xffffffcc00407947 */ /* 0x000fea000383ffff */
.L_x_118:
[----:B---3--:R3:W4:Y:S02]  /*a090*/  SYNCS.PHASECHK.TRANS64.TRYWAIT P0, [R112+URZ+0x30], R5 ;  /* 0x00003005700075a7 */ /* 0x00872400080011ff */
[----:B----4-:R-:W-:Y:S05]  /*a0a0*/  @!P0 NANOSLEEP.SYNCS 0x989680 ;  /* 0x009896800000895d */ /* 0x010fea0003900000 */
[----:B------:R-:W4:Y:S02]  /*a0b0*/  @!P0 SYNCS.PHASECHK.TRANS64 P0, [R112+URZ+0x30], R5 ;  /* 0x00003005700085a7 */ /* 0x000f2400080010ff */
[----:B----4-:R-:W-:Y:S05]  /*a0c0*/  @!P0 BRA `(.L_x_118) ;  /* 0xfffffffc00f08947 */ /* 0x010fea000383ffff */
[----:B------:R-:W-:Y:S05]  /*a0d0*/  BRA `(.L_x_117) ;  /* 0xffffffd800807947 */ /* 0x000fea000383ffff */
.L_x_126:
[----:B---3--:R3:W4:Y:S02]  /*a0e0*/  SYNCS.PHASECHK.TRANS64.TRYWAIT P0, [R102+URZ+0x30], R3 ;  /* 0x00003003660075a7 */ /* 0x00872400080011ff */
[----:B----4-:R-:W-:Y:S05]  /*a0f0*/  @!P0 NANOSLEEP.SYNCS 0x989680 ;  /* 0x009896800000895d */ /* 0x010fea0003900000 */
[----:B------:R-:W4:Y:S02]  /*a100*/  @!P0 SYNCS.PHASECHK.TRANS64 P0, [R102+URZ+0x30], R3 ;  /* 0x00003003660085a7 */ /* 0x000f2400080010ff */
[----:B----4-:R-:W-:Y:S05]  /*a110*/  @!P0 BRA `(.L_x_126) ;  /* 0xfffffffc00f08947 */ /* 0x010fea000383ffff */
[----:B------:R-:W-:Y:S05]  /*a120*/  BRA `(.L_x_125) ;  /* 0xffffffe400cc7947 */ /* 0x000fea000383ffff */
        .weak           $__internal_0_$__cuda_sm10x_tcgen05_guardrail_trap_col_being_dealloced_not_returned_by_alloc
        .type           $__internal_0_$__cuda_sm10x_tcgen05_guardrail_trap_col_being_dealloced_not_returned_by_alloc,@function
        .size           $__internal_0_$__cuda_sm10x_tcgen05_guardrail_trap_col_being_dealloced_not_returned_by_alloc,($__internal_1_$__cuda_sm10x_tcgen05_guardrail_trap_phase_invalid_during_alloc - $__internal_0_$__cuda_sm10x_tcgen05_guardrail_trap_col_being_dealloced_not_returned_by_alloc)
$__internal_0_$__cuda_sm10x_tcgen05_guardrail_trap_col_being_dealloced_not_returned_by_alloc:
[----:B------:R-:W-:Y:S05]  /*a130*/  BPT.TRAP 0x1 ;  /* 0x000000040000795c */ /* 0x000fea0000300000 */
[----:B------:R-:W-:-:S04]  /*a140*/  HFMA2 R3, -RZ, RZ, 0, 0 ;  /* 0x00000000ff037431 */ /* 0x000fc800000001ff */
[----:B------:R-:W-:Y:S05]  /*a150*/  RET.REL.NODEC R2 `(_ZN7cutlass13device_kernelINS_4gemm6kernel13GemmUniversalIN4cute5tupleIJiiiiEEENS1_10collective13CollectiveMmaINS1_35MainloopSm100TmaUmmaWarpSpecializedILi3ELi2ELi4ENS5_IJNS4_1CILi2EEENSA_ILi1EEESC_EEEEENS5_IJNSA_ILi64EEENSA_ILi256EEESF_EEENS_12float_e5m2_tENS5_IJlSC_lEEESI_SJ_NS4_8TiledMMAINS4_8MMA_AtomIJNS4_10MMA_TraitsINS4_19SM100_MMA_F8F6F4_SSEJSI_SI_fSF_SG_NS4_17integral_constantINS4_4UMMA5MajorELSQ_0EEESR_NSO_INSP_7ScaleInELSS_0EEEST_EEEEEENS4_6LayoutINS5_IJSC_SC_SC_EEENS5_IJNSA_ILi0EEESY_SY_EEEEENS5_IJNS4_10UnderscoreES11_S11_EEEEENS4_13SM90_TMA_LOADENS4_14ComposedLayoutINS4_7SwizzleILi2ELi4ELi3EEENS4_18smem_ptr_flag_bitsILi8EEENSW_INS5_IJNSA_ILi8EEESF_EEENS5_IJSF_SC_EEEEEEEvNS4_8identityENS4_23SM90_TMA_LOAD_MULTICASTES1E_vS1F_EENS_8epilogue10collective18CollectiveEpilogueINS1I_23Sm100TmaWarpSpecializedILi4ELi2ELi32ELb0ELb0EEEJSH_NS5_IJNSW_ISF_SC_EES1N_EEESI_SJ_SI_SJ_NS1I_6fusion15FusionCallbacksIS1M_NS1P_17LinearCombinationISI_fSI_fLNS_15FloatRoundStyleE2EEESH_S1O_JEEENS4_5SM1004TMEM4LOAD26SM100_TMEM_LOAD_16dp32b32xES14_S1E_NS4_39AutoVectorizingCopyWithAssumedAlignmentILi128EEENS4_14SM90_TMA_STOREES1E_S20_S20_EEEvvEEEEvNT_6ParamsE) ;  /* 0xffffff5c02a87950 */ /* 0x000fea0003c3ffff */
        .weak           $__internal_1_$__cuda_sm10x_tcgen05_guardrail_trap_phase_invalid_during_alloc
        .type           $__internal_1_$__cuda_sm10x_tcgen05_guardrail_trap_phase_invalid_during_alloc,@function
        .size           $__internal_1_$__cuda_sm10x_tcgen05_guardrail_trap_phase_invalid_during_alloc,($__internal_2_$__cuda_sm10x_tcgen05_guardrail_trap_unallocated_columns_being_dealloced - $__internal_1_$__cuda_sm10x_tcgen05_guardrail_trap_phase_invalid_during_alloc)
$__internal_1_$__cuda_sm10x_tcgen05_guardrail_trap_phase_invalid_during_alloc:
[----:B------:R-:W-:Y:S05]  /*a160*/  BPT.TRAP 0x1 ;  /* 0x000000040000795c */ /* 0x000fea0000300000 */
[----:B------:R-:W-:-:S04]  /*a170*/  MOV R5, 0x0 ;  /* 0x0000000000057802 */ /* 0x000fc80000000f00 */
[----:B------:R-:W-:Y:S05]  /*a180*/  RET.REL.NODEC R4 `(_ZN7cutlass13device_kernelINS_4gemm6kernel13GemmUniversalIN4cute5tupleIJiiiiEEENS1_10collective13CollectiveMmaINS1_35MainloopSm100TmaUmmaWarpSpecializedILi3ELi2ELi4ENS5_IJNS4_1CILi2EEENSA_ILi1EEESC_EEEEENS5_IJNSA_ILi64EEENSA_ILi256EEESF_EEENS_12float_e5m2_tENS5_IJlSC_lEEESI_SJ_NS4_8TiledMMAINS4_8MMA_AtomIJNS4_10MMA_TraitsINS4_19SM100_MMA_F8F6F4_SSEJSI_SI_fSF_SG_NS4_17integral_constantINS4_4UMMA5MajorELSQ_0EEESR_NSO_INSP_7ScaleInELSS_0EEEST_EEEEEENS4_6LayoutINS5_IJSC_SC_SC_EEENS5_IJNSA_ILi0EEESY_SY_EEEEENS5_IJNS4_10UnderscoreES11_S11_EEEEENS4_13SM90_TMA_LOADENS4_14ComposedLayoutINS4_7SwizzleILi2ELi4ELi3EEENS4_18smem_ptr_flag_bitsILi8EEENSW_INS5_IJNSA_ILi8EEESF_EEENS5_IJSF_SC_EEEEEEEvNS4_8identityENS4_23SM90_TMA_LOAD_MULTICASTES1E_vS1F_EENS_8epilogue10collective18CollectiveEpilogueINS1I_23Sm100TmaWarpSpecializedILi4ELi2ELi32ELb0ELb0EEEJSH_NS5_IJNSW_ISF_SC_EES1N_EEESI_SJ_SI_SJ_NS1I_6fusion15FusionCallbacksIS1M_NS1P_17LinearCombinationISI_fSI_fLNS_15FloatRoundStyleE2EEESH_S1O_JEEENS4_5SM1004TMEM4LOAD26SM100_TMEM_LOAD_16dp32b32xES14_S1E_NS4_39AutoVectorizingCopyWithAssumedAlignmentILi128EEENS4_14SM90_TMA_STOREES1E_S20_S20_EEEvvEEEEvNT_6ParamsE) ;  /* 0xffffff5c049c7950 */ /* 0x000fea0003c3ffff */
        .weak           $__internal_2_$__cuda_sm10x_tcgen05_guardrail_trap_unallocated_columns_being_dealloced
        .type           $__internal_2_$__cuda_sm10x_tcgen05_guardrail_trap_unallocated_columns_being_dealloced,@function
        .size           $__internal_2_$__cuda_sm10x_tcgen05_guardrail_trap_unallocated_columns_being_dealloced,(.L_x_174 - $__internal_2_$__cuda_sm10x_tcgen05_guardrail_trap_unallocated_columns_being_dealloced)
$__internal_2_$__cuda_sm10x_tcgen05_guardrail_trap_unallocated_columns_being_dealloced:
[----:B------:R-:W-:Y:S05]  /*a190*/  BPT.TRAP 0x1 ;  /* 0x000000040000795c */ /* 0x000fea0000300000 */
[----:B------:R-:W-:-:S04]  /*a1a0*/  HFMA2 R3, -RZ, RZ, 0, 0 ;  /* 0x00000000ff037431 */ /* 0x000fc800000001ff */
[----:B------:R-:W-:Y:S05]  /*a1b0*/  RET.REL.NODEC R2 `(_ZN7cutlass13device_kernelINS_4gemm6kernel13GemmUniversalIN4cute5tupleIJiiiiEEENS1_10collective13CollectiveMmaINS1_35MainloopSm100TmaUmmaWarpSpecializedILi3ELi2ELi4ENS5_IJNS4_1CILi2EEENSA_ILi1EEESC_EEEEENS5_IJNSA_ILi64EEENSA_ILi256EEESF_EEENS_12float_e5m2_tENS5_IJlSC_lEEESI_SJ_NS4_8TiledMMAINS4_8MMA_AtomIJNS4_10MMA_TraitsINS4_19SM100_MMA_F8F6F4_SSEJSI_SI_fSF_SG_NS4_17integral_constantINS4_4UMMA5MajorELSQ_0EEESR_NSO_INSP_7ScaleInELSS_0EEEST_EEEEEENS4_6LayoutINS5_IJSC_SC_SC_EEENS5_IJNSA_ILi0EEESY_SY_EEEEENS5_IJNS4_10UnderscoreES11_S11_EEEEENS4_13SM90_TMA_LOADENS4_14ComposedLayoutINS4_7SwizzleILi2ELi4ELi3EEENS4_18smem_ptr_flag_bitsILi8EEENSW_INS5_IJNSA_ILi8EEESF_EEENS5_IJSF_SC_EEEEEEEvNS4_8identityENS4_23SM90_TMA_LOAD_MULTICASTES1E_vS1F_EENS_8epilogue10collective18CollectiveEpilogueINS1I_23Sm100TmaWarpSpecializedILi4ELi2ELi32ELb0ELb0EEEJSH_NS5_IJNSW_ISF_SC_EES1N_EEESI_SJ_SI_SJ_NS1I_6fusion15FusionCallbacksIS1M_NS1P_17LinearCombinationISI_fSI_fLNS_15FloatRoundStyleE2EEESH_S1O_JEEENS4_5SM1004TMEM4LOAD26SM100_TMEM_LOAD_16dp32b32xES14_S1E_NS4_39AutoVectorizingCopyWithAssumedAlignmentILi128EEENS4_14SM90_TMA_STOREES1E_S20_S20_EEEvvEEEEvNT_6ParamsE) ;  /* 0xffffff5c02907950 */ /* 0x000fea0003c3ffff */
.L_x_173:
[----:B------:R-:W-:-:S00]  /*a1c0*/  BRA `(.L_x_173) ;  /* 0xfffffffc00fc7947 */ /* 0x000fc0000383ffff */
[----:B------:R-:W-:-:S00]  /*a1d0*/  NOP ;  /* 0x0000000000007918 */ /* 0x000fc00000000000 */
        /* <DEDUP_REMOVED lines=10> */
.L_x_174:


//--------------------- .nv.global.init           --------------------------
	.section	.nv.global.init,"aw",@progbits
.nv.global.init:
	.type		$str$27,@object
	.size		$str$27,($str$28 - $str$27)
$str$27:
        /*0000*/ 	.byte	0x28, 0x61, 0x64, 0x64, 0x72, 0x65, 0x73, 0x73, 0x20, 0x26, 0x20, 0x6d, 0x61, 0x73, 0x6b, 0x29
        /*0010*/ 	.byte	0x20, 0x3d, 0x3d, 0x20, 0x30, 0x00
	.type		$str$28,@object
	.size		$str$28,($str$26 - $str$28)
$str$28:
        /*0016*/ 	.byte	0x2f, 0x74, 0x6d, 0x70, 0x2f, 0x63, 0x75, 0x74, 0x6c, 0x61, 0x73, 0x73, 0x5f, 0x73, 0x77, 0x65
        /*0026*/ 	.byte	0x65, 0x70, 0x5f, 0x73, 0x72, 0x63, 0x2f, 0x69, 0x6e, 0x63, 0x6c, 0x75, 0x64, 0x65, 0x2f, 0x63
        /*0036*/ 	.byte	0x75, 0x74, 0x65, 0x2f, 0x70, 0x6f, 0x69, 0x6e, 0x74, 0x65, 0x72, 0x5f, 0x66, 0x6c, 0x61, 0x67
        /*0046*/ 	.byte	0x67, 0x65, 0x64, 0x2e, 0x68, 0x70, 0x70, 0x00
	.type		$str$26,@object
	.size		$str$26,($str$25 - $str$26)
$str$26:
        /*004e*/ 	.byte	0x2f, 0x74, 0x6d, 0x70, 0x2f, 0x63, 0x75, 0x74, 0x6c, 0x61, 0x73, 0x73, 0x5f, 0x73, 0x77, 0x65
        /*005e*/ 	.byte	0x65, 0x70, 0x5f, 0x73, 0x72, 0x63, 0x2f, 0x69, 0x6e, 0x63, 0x6c, 0x75, 0x64, 0x65, 0x2f, 0x63
        /*006e*/ 	.byte	0x75, 0x74, 0x65, 0x2f, 0x61, 0x74, 0x6f, 0x6d, 0x2f, 0x63, 0x6f, 0x70, 0x79, 0x5f, 0x74, 0x72
        /*007e*/ 	.byte	0x61, 0x69, 0x74, 0x73, 0x5f, 0x73, 0x6d, 0x31, 0x30, 0x30, 0x2e, 0x68, 0x70, 0x70, 0x00
	.type		$str$25,@object
	.size		$str$25,(__unnamed_1 - $str$25)
$str$25:
        /*008d*/ 	.byte	0x28, 0x28, 0x75, 0x69, 0x6e, 0x74, 0x33, 0x32, 0x5f, 0x74, 0x28, 0x74, 0x68, 0x72, 0x65, 0x61
        /*009d*/ 	.byte	0x64, 0x49, 0x64, 0x78, 0x2e, 0x78, 0x29, 0x20, 0x2f, 0x20, 0x33, 0x32, 0x29, 0x20, 0x25, 0x20
        /*00ad*/ 	.byte	0x34, 0x29, 0x20, 0x3d, 0x3d, 0x20, 0x28, 0x28, 0x28, 0x74, 0x6d, 0x65, 0x6d, 0x5f, 0x61, 0x64
        /*00bd*/ 	.byte	0x64, 0x72, 0x20, 0x3e, 0x3e, 0x20, 0x31, 0x36, 0x29, 0x20, 0x2f, 0x20, 0x33, 0x32, 0x29, 0x20
        /*00cd*/ 	.byte	0x25, 0x20, 0x34, 0x29, 0x00
	.type		__unnamed_1,@object
	.size		__unnamed_1,(__unnamed_2 - __unnamed_1)
__unnamed_1:
        /*00d2*/ 	.byte	0x61, 0x75, 0x74, 0x6f, 0x20, 0x63, 0x75, 0x74, 0x65, 0x3a, 0x3a, 0x61, 0x73, 0x5f, 0x70, 0x6f
        /* <DEDUP_REMOVED lines=24> */
        /*0262*/ 	.byte	0x3c, 0x34, 0x30, 0x39, 0x36, 0x3e, 0x3e, 0x3e, 0x3e, 0x5d, 0x00
	.type		__unnamed_2,@object
	.size		__unnamed_2,(__unnamed_3 - __unnamed_2)
__unnamed_2:
        /* <DEDUP_REMOVED lines=26> */
	.type		__unnamed_3,@object
	.size		__unnamed_3,(.L_3 - __unnamed_3)
__unnamed_3:
        /* <DEDUP_REMOVED lines=40> */
        /*0688*/ 	.byte	0x74, 0x65, 0x3a, 0x3a, 0x43, 0x3c, 0x30, 0x3e, 0x3e, 0x3e, 0x3e, 0x5d, 0x00
.L_3:


//--------------------- .nv.shared._ZN7cutlass13device_kernelINS_4gemm6kernel13GemmUniversalIN4cute5tupleIJiiiiEEENS1_10collective13CollectiveMmaINS1_35MainloopSm100TmaUmmaWarpSpecializedILi3ELi2ELi4ENS5_IJNS4_1CILi2EEENSA_ILi1EEESC_EEEEENS5_IJNSA_ILi64EEENSA_ILi256EEESF_EEENS_12float_e5m2_tENS5_IJlSC_lEEESI_SJ_NS4_8TiledMMAINS4_8MMA_AtomIJNS4_10MMA_TraitsINS4_19SM100_MMA_F8F6F4_SSEJSI_SI_fSF_SG_NS4_17integral_constantINS4_4UMMA5MajorELSQ_0EEESR_NSO_INSP_7ScaleInELSS_0EEEST_EEEEEENS4_6LayoutINS5_IJSC_SC_SC_EEENS5_IJNSA_ILi0EEESY_SY_EEEEENS5_IJNS4_10UnderscoreES11_S11_EEEEENS4_13SM90_TMA_LOADENS4_14ComposedLayoutINS4_7SwizzleILi2ELi4ELi3EEENS4_18smem_ptr_flag_bitsILi8EEENSW_INS5_IJNSA_ILi8EEESF_EEENS5_IJSF_SC_EEEEEEEvNS4_8identityENS4_23SM90_TMA_LOAD_MULTICASTES1E_vS1F_EENS_8epilogue10collective18CollectiveEpilogueINS1I_23Sm100TmaWarpSpecializedILi4ELi2ELi32ELb0ELb0EEEJSH_NS5_IJNSW_ISF_SC_EES1N_EEESI_SJ_SI_SJ_NS1I_6fusion15FusionCallbacksIS1M_NS1P_17LinearCombinationISI_fSI_fLNS_15FloatRoundStyleE2EEESH_S1O_JEEENS4_5SM1004TMEM4LOAD26SM100_TMEM_LOAD_16dp32b32xES14_S1E_NS4_39AutoVectorizingCopyWithAssumedAlignmentILi128EEENS4_14SM90_TMA_STOREES1E_S20_S20_EEEvvEEEEvNT_6ParamsE --------------------------
	.section	.nv.shared._ZN7cutlass13device_kernelINS_4gemm6kernel13GemmUniversalIN4cute5tupleIJiiiiEEENS1_10collective13CollectiveMmaINS1_35MainloopSm100TmaUmmaWarpSpecializedILi3ELi2ELi4ENS5_IJNS4_1CILi2EEENSA_ILi1EEESC_EEEEENS5_IJNSA_ILi64EEENSA_ILi256EEESF_EEENS_12float_e5m2_tENS5_IJlSC_lEEESI_SJ_NS4_8TiledMMAINS4_8MMA_AtomIJNS4_10MMA_TraitsINS4_19SM100_MMA_F8F6F4_SSEJSI_SI_fSF_SG_NS4_17integral_constantINS4_4UMMA5MajorELSQ_0EEESR_NSO_INSP_7ScaleInELSS_0EEEST_EEEEEENS4_6LayoutINS5_IJSC_SC_SC_EEENS5_IJNSA_ILi0EEESY_SY_EEEEENS5_IJNS4_10UnderscoreES11_S11_EEEEENS4_13SM90_TMA_LOADENS4_14ComposedLayoutINS4_7SwizzleILi2ELi4ELi3EEENS4_18smem_ptr_flag_bitsILi8EEENSW_INS5_IJNSA_ILi8EEESF_EEENS5_IJSF_SC_EEEEEEEvNS4_8identityENS4_23SM90_TMA_LOAD_MULTICASTES1E_vS1F_EENS_8epilogue10collective18CollectiveEpilogueINS1I_23Sm100TmaWarpSpecializedILi4ELi2ELi32ELb0ELb0EEEJSH_NS5_IJNSW_ISF_SC_EES1N_EEESI_SJ_SI_SJ_NS1I_6fusion15FusionCallbacksIS1M_NS1P_17LinearCombinationISI_fSI_fLNS_15FloatRoundStyleE2EEESH_S1O_JEEENS4_5SM1004TMEM4LOAD26SM100_TMEM_LOAD_16dp32b32xES14_S1E_NS4_39AutoVectorizingCopyWithAssumedAlignmentILi128EEENS4_14SM90_TMA_STOREES1E_S20_S20_EEEvvEEEEvNT_6ParamsE,"aw",@nobits
	.sectionflags	@""
	.align	16
	.zero		1024


//--------------------- .nv.shared.reserved.0     --------------------------
	.section	.nv.shared.reserved.0,"aw",@nobits
	.weak		__nv_reservedSMEM_offset_0_alias
	.size		__nv_reservedSMEM_offset_0_alias, 0, 64
	.other		__nv_reservedSMEM_offset_0_alias,@"STO_CUDA_RESERVED_SHARED STV_DEFAULT"
__nv_reservedSMEM_offset_0_alias:
	.zero		0
.nv.shared.reserved.0:
	.zero		64
	.weak		__nv_reservedSMEM_tcgen05_partition
	.type		__nv_reservedSMEM_tcgen05_partition,@object
	.size		__nv_reservedSMEM_tcgen05_partition,(.L_0 - __nv_reservedSMEM_tcgen05_partition)
__nv_reservedSMEM_tcgen05_partition:
	.zero		32
.L_0:


//--------------------- .nv.global                --------------------------
	.section	.nv.global,"aw",@nobits
.nv.global:
	.type		_ZN39_INTERNAL_e87f78c3_4_k_cu_de3e664f_89024cute1_E,@object
	.size		_ZN39_INTERNAL_e87f78c3_4_k_cu_de3e664f_89024cute1_E,(_ZN39_INTERNAL_e87f78c3_4_k_cu_de3e664f_89024cuda3std3__45__cpo6cbeginE - _ZN39_INTERNAL_e87f78c3_4_k_cu_de3e664f_89024cute1_E)
_ZN39_INTERNAL_e87f78c3_4_k_cu_de3e664f_89024cute1_E:
	.zero		1
	.type		_ZN39_INTERNAL_e87f78c3_4_k_cu_de3e664f_89024cuda3std3__45__cpo6cbeginE,@object
	.size		_ZN39_INTERNAL_e87f78c3_4_k_cu_de3e664f_89024cuda3std3__45__cpo6cbeginE,(_ZN39_INTERNAL_e87f78c3_4_k_cu_de3e664f_89024cuda3std3__48in_placeE - _ZN39_INTERNAL_e87f78c3_4_k_cu_de3e664f_89024cuda3std3__45__cpo6cbeginE)
_ZN39_INTERNAL_e87f78c3_4_k_cu_de3e664f_89024cuda3std3__45__cpo6cbeginE:
	.zero		1
	.type		_ZN39_INTERNAL_e87f78c3_4_k_cu_de3e664f_89024cuda3std3__48in_placeE,@object
	.size		_ZN39_INTERNAL_e87f78c3_4_k_cu_de3e664f_89024cuda3std3__48in_placeE,(_ZN39_INTERNAL_e87f78c3_4_k_cu_de3e664f_89024cuda3std6ranges3__45__cpo9iter_moveE - _ZN39_INTERNAL_e87f78c3_4_k_cu_de3e664f_89024cuda3std3__48in_placeE)
_ZN39_INTERNAL_e87f78c3_4_k_cu_de3e664f_89024cuda3std3__48in_placeE:
	.zero		1
	.type		_ZN39_INTERNAL_e87f78c3_4_k_cu_de3e664f_89024cuda3std6ranges3__45__cpo9iter_moveE,@object
	.size		_ZN39_INTERNAL_e87f78c3_4_k_cu_de3e664f_89024cuda3std6ranges3__45__cpo9iter_moveE,(_ZN39_INTERNAL_e87f78c3_4_k_cu_de3e664f_89024cuda3std3__45__cpo5beginE - _ZN39_INTERNAL_e87f78c3_4_k_cu_de3e664f_89024cuda3std6ranges3__45__cpo9iter_moveE)
_ZN39_INTERNAL_e87f78c3_4_k_cu_de3e664f_89024cuda3std6ranges3__45__cpo9iter_moveE:
	.zero		1
	.type		_ZN39_INTERNAL_e87f78c3_4_k_cu_de3e664f_89024cuda3std3__45__cpo5beginE,@object
	.size		_ZN39_INTERNAL_e87f78c3_4_k_cu_de3e664f_89024cuda3std3__45__cpo5beginE,(_ZN39_INTERNAL_e87f78c3_4_k_cu_de3e664f_89024cuda3std3__441_GLOBAL__N__e87f78c3_4_k_cu_de3e664f_89026ignoreE - _ZN39_INTERNAL_e87f78c3_4_k_cu_de3e664f_89024cuda3std3__45__cpo5beginE)
_ZN39_INTERNAL_e87f78c3_4_k_cu_de3e664f_89024cuda3std3__45__cpo5beginE:
	.zero		1
	.type		_ZN39_INTERNAL_e87f78c3_4_k_cu_de3e664f_89024cuda3std3__441_GLOBAL__N__e87f78c3_4_k_cu_de3e664f_89026ignoreE,@object
	.size		_ZN39_INTERNAL_e87f78c3_4_k_cu_de3e664f_89024cuda3std3__441_GLOBAL__N__e87f78c3_4_k_cu_de3e664f_89026ignoreE,(_ZN39_INTERNAL_e87f78c3_4_k_cu_de3e664f_89024cute7productE - _ZN39_INTERNAL_e87f78c3_4_k_cu_de3e664f_89024cuda3std3__441_GLOBAL__N__e87f78c3_4_k_cu_de3e664f_89026ignoreE)
_ZN39_INTERNAL_e87f78c3_4_k_cu_de3e664f_89024cuda3std3__441_GLOBAL__N__e87f78c3_4_k_cu_de3e664f_89026ignoreE:
	.zero		1
	.type		_ZN39_INTERNAL_e87f78c3_4_k_cu_de3e664f_89024cute7productE,@object
	.size		_ZN39_INTERNAL_e87f78c3_4_k_cu_de3e664f_89024cute7productE,(_ZN39_INTERNAL_e87f78c3_4_k_cu_de3e664f_89024cuda3std3__45__cpo3endE - _ZN39_INTERNAL_e87f78c3_4_k_cu_de3e664f_89024cute7productE)
_ZN39_INTERNAL_e87f78c3_4_k_cu_de3e664f_89024cute7productE:
	.zero		1
	.type		_ZN39_INTERNAL_e87f78c3_4_k_cu_de3e664f_89024cuda3std3__45__cpo3endE,@object
	.size		_ZN39_INTERNAL_e87f78c3_4_k_cu_de3e664f_89024cuda3std3__45__cpo3endE,(_ZN39_INTERNAL_e87f78c3_4_k_cu_de3e664f_89024cuda3std3__419piecewise_constructE - _ZN39_INTERNAL_e87f78c3_4_k_cu_de3e664f_89024cuda3std3__45__cpo3endE)
_ZN39_INTERNAL_e87f78c3_4_k_cu_de3e664f_89024cuda3std3__45__cpo3endE:
	.zero		1
	.type		_ZN39_INTERNAL_e87f78c3_4_k_cu_de3e664f_89024cuda3std3__419piecewise_constructE,@object
	.size		_ZN39_INTERNAL_e87f78c3_4_k_cu_de3e664f_89024cuda3std3__419piecewise_constructE,(_ZN39_INTERNAL_e87f78c3_4_k_cu_de3e664f_89024cuda3std3__45__cpo4cendE - _ZN39_INTERNAL_e87f78c3_4_k_cu_de3e664f_89024cuda3std3__419piecewise_constructE)
_ZN39_INTERNAL_e87f78c3_4_k_cu_de3e664f_89024cuda3std3__419piecewise_constructE:
	.zero		1
	.type		_ZN39_INTERNAL_e87f78c3_4_k_cu_de3e664f_89024cuda3std3__45__cpo4cendE,@object
	.size		_ZN39_INTERNAL_e87f78c3_4_k_cu_de3e664f_89024cuda3std3__45__cpo4cendE,(_ZN39_INTERNAL_e87f78c3_4_k_cu_de3e664f_89024cuda3std6ranges3__45__cpo4swapE - _ZN39_INTERNAL_e87f78c3_4_k_cu_de3e664f_89024cuda3std3__45__cpo4cendE)
_ZN39_INTERNAL_e87f78c3_4_k_cu_de3e664f_89024cuda3std3__45__cpo4cendE:
	.zero		1
	.type		_ZN39_INTERNAL_e87f78c3_4_k_cu_de3e664f_89024cuda3std6ranges3__45__cpo4swapE,@object
	.size		_ZN39_INTERNAL_e87f78c3_4_k_cu_de3e664f_89024cuda3std6ranges3__45__cpo4swapE,(.L_11 - _ZN39_INTERNAL_e87f78c3_4_k_cu_de3e664f_89024cuda3std6ranges3__45__cpo4swapE)
_ZN39_INTERNAL_e87f78c3_4_k_cu_de3e664f_89024cuda3std6ranges3__45__cpo4swapE:
	.zero		1
.L_11:


//--------------------- .nv.constant0._ZN7cutlass13device_kernelINS_4gemm6kernel13GemmUniversalIN4cute5tupleIJiiiiEEENS1_10collective13CollectiveMmaINS1_35MainloopSm100TmaUmmaWarpSpecializedILi3ELi2ELi4ENS5_IJNS4_1CILi2EEENSA_ILi1EEESC_EEEEENS5_IJNSA_ILi64EEENSA_ILi256EEESF_EEENS_12float_e5m2_tENS5_IJlSC_lEEESI_SJ_NS4_8TiledMMAINS4_8MMA_AtomIJNS4_10MMA_TraitsINS4_19SM100_MMA_F8F6F4_SSEJSI_SI_fSF_SG_NS4_17integral_constantINS4_4UMMA5MajorELSQ_0EEESR_NSO_INSP_7ScaleInELSS_0EEEST_EEEEEENS4_6LayoutINS5_IJSC_SC_SC_EEENS5_IJNSA_ILi0EEESY_SY_EEEEENS5_IJNS4_10UnderscoreES11_S11_EEEEENS4_13SM90_TMA_LOADENS4_14ComposedLayoutINS4_7SwizzleILi2ELi4ELi3EEENS4_18smem_ptr_flag_bitsILi8EEENSW_INS5_IJNSA_ILi8EEESF_EEENS5_IJSF_SC_EEEEEEEvNS4_8identityENS4_23SM90_TMA_LOAD_MULTICASTES1E_vS1F_EENS_8epilogue10collective18CollectiveEpilogueINS1I_23Sm100TmaWarpSpecializedILi4ELi2ELi32ELb0ELb0EEEJSH_NS5_IJNSW_ISF_SC_EES1N_EEESI_SJ_SI_SJ_NS1I_6fusion15FusionCallbacksIS1M_NS1P_17LinearCombinationISI_fSI_fLNS_15FloatRoundStyleE2EEESH_S1O_JEEENS4_5SM1004TMEM4LOAD26SM100_TMEM_LOAD_16dp32b32xES14_S1E_NS4_39AutoVectorizingCopyWithAssumedAlignmentILi128EEENS4_14SM90_TMA_STOREES1E_S20_S20_EEEvvEEEEvNT_6ParamsE --------------------------
	.section	.nv.constant0._ZN7cutlass13device_kernelINS_4gemm6kernel13GemmUniversalIN4cute5tupleIJiiiiEEENS1_10collective13CollectiveMmaINS1_35MainloopSm100TmaUmmaWarpSpecializedILi3ELi2ELi4ENS5_IJNS4_1CILi2EEENSA_ILi1EEESC_EEEEENS5_IJNSA_ILi64EEENSA_ILi256EEESF_EEENS_12float_e5m2_tENS5_IJlSC_lEEESI_SJ_NS4_8TiledMMAINS4_8MMA_AtomIJNS4_10MMA_TraitsINS4_19SM100_MMA_F8F6F4_SSEJSI_SI_fSF_SG_NS4_17integral_constantINS4_4UMMA5MajorELSQ_0EEESR_NSO_INSP_7ScaleInELSS_0EEEST_EEEEEENS4_6LayoutINS5_IJSC_SC_SC_EEENS5_IJNSA_ILi0EEESY_SY_EEEEENS5_IJNS4_10UnderscoreES11_S11_EEEEENS4_13SM90_TMA_LOADENS4_14ComposedLayoutINS4_7SwizzleILi2ELi4ELi3EEENS4_18smem_ptr_flag_bitsILi8EEENSW_INS5_IJNSA_ILi8EEESF_EEENS5_IJSF_SC_EEEEEEEvNS4_8identityENS4_23SM90_TMA_LOAD_MULTICASTES1E_vS1F_EENS_8epilogue10collective18CollectiveEpilogueINS1I_23Sm100TmaWarpSpecializedILi4ELi2ELi32ELb0ELb0EEEJSH_NS5_IJNSW_ISF_SC_EES1N_EEESI_SJ_SI_SJ_NS1I_6fusion15FusionCallbacksIS1M_NS1P_17LinearCombinationISI_fSI_fLNS_15FloatRoundStyleE2EEESH_S1O_JEEENS4_5SM1004TMEM4LOAD26SM100_TMEM_LOAD_16dp32b32xES14_S1E_NS4_39AutoVectorizingCopyWithAssumedAlignmentILi128EEENS4_14SM90_TMA_STOREES1E_S20_S20_EEEvvEEEEvNT_6ParamsE,"a",@progbits
	.sectionflags	@""
	.align	4
.nv.constant0._ZN7cutlass13device_kernelINS_4gemm6kernel13GemmUniversalIN4cute5tupleIJiiiiEEENS1_10collective13CollectiveMmaINS1_35MainloopSm100TmaUmmaWarpSpecializedILi3ELi2ELi4ENS5_IJNS4_1CILi2EEENSA_ILi1EEESC_EEEEENS5_IJNSA_ILi64EEENSA_ILi256EEESF_EEENS_12float_e5m2_tENS5_IJlSC_lEEESI_SJ_NS4_8TiledMMAINS4_8MMA_AtomIJNS4_10MMA_TraitsINS4_19SM100_MMA_F8F6F4_SSEJSI_SI_fSF_SG_NS4_17integral_constantINS4_4UMMA5MajorELSQ_0EEESR_NSO_INSP_7ScaleInELSS_0EEEST_EEEEEENS4_6LayoutINS5_IJSC_SC_SC_EEENS5_IJNSA_ILi0EEESY_SY_EEEEENS5_IJNS4_10UnderscoreES11_S11_EEEEENS4_13SM90_TMA_LOADENS4_14ComposedLayoutINS4_7SwizzleILi2ELi4ELi3EEENS4_18smem_ptr_flag_bitsILi8EEENSW_INS5_IJNSA_ILi8EEESF_EEENS5_IJSF_SC_EEEEEEEvNS4_8identityENS4_23SM90_TMA_LOAD_MULTICASTES1E_vS1F_EENS_8epilogue10collective18CollectiveEpilogueINS1I_23Sm100TmaWarpSpecializedILi4ELi2ELi32ELb0ELb0EEEJSH_NS5_IJNSW_ISF_SC_EES1N_EEESI_SJ_SI_SJ_NS1I_6fusion15FusionCallbacksIS1M_NS1P_17LinearCombinationISI_fSI_fLNS_15FloatRoundStyleE2EEESH_S1O_JEEENS4_5SM1004TMEM4LOAD26SM100_TMEM_LOAD_16dp32b32xES14_S1E_NS4_39AutoVectorizingCopyWithAssumedAlignmentILi128EEENS4_14SM90_TMA_STOREES1E_S20_S20_EEEvvEEEEvNT_6ParamsE:
	.zero		2944


//--------------------- SYMBOLS --------------------------

	.type		.nv.reservedSmem.offset0,@object
	.size		.nv.reservedSmem.offset0,0x4
	.type		.nv.reservedSmem.cap,@object
	.size		.nv.reservedSmem.cap,0x4
	.type		__assertfail,@function
